//
// Generated by NVIDIA NVVM Compiler
//
// Compiler Build ID: CL-36424714
// Cuda compilation tools, release 13.0, V13.0.88
// Based on NVVM 20.0.0
//

.version 9.0
.target sm_100
.address_size 64

	// .globl	_Z14_copy_dr_to_dePiS_iii

.visible .entry _Z14_copy_dr_to_dePiS_iii(
	.param .u64 .ptr .align 1 _Z14_copy_dr_to_dePiS_iii_param_0,
	.param .u64 .ptr .align 1 _Z14_copy_dr_to_dePiS_iii_param_1,
	.param .u32 _Z14_copy_dr_to_dePiS_iii_param_2,
	.param .u32 _Z14_copy_dr_to_dePiS_iii_param_3,
	.param .u32 _Z14_copy_dr_to_dePiS_iii_param_4
)
{
	.reg .pred 	%p<4>;
	.reg .b32 	%r<18>;
	.reg .b64 	%rd<8>;

	ld.param.u64 	%rd1, [_Z14_copy_dr_to_dePiS_iii_param_0];
	ld.param.u64 	%rd2, [_Z14_copy_dr_to_dePiS_iii_param_1];
	ld.param.u32 	%r2, [_Z14_copy_dr_to_dePiS_iii_param_2];
	ld.param.u32 	%r3, [_Z14_copy_dr_to_dePiS_iii_param_3];
	ld.param.u32 	%r5, [_Z14_copy_dr_to_dePiS_iii_param_4];
	mov.u32 	%r6, %tid.x;
	mov.u32 	%r7, %ctaid.x;
	mov.u32 	%r8, %ntid.x;
	mad.lo.s32 	%r9, %r7, %r8, %r6;
	add.s32 	%r10, %r9, %r5;
	mov.u32 	%r11, %tid.y;
	mov.u32 	%r12, %ctaid.y;
	mov.u32 	%r13, %ntid.y;
	mad.lo.s32 	%r14, %r12, %r13, %r11;
	add.s32 	%r15, %r14, %r5;
	mad.lo.s32 	%r1, %r15, %r2, %r10;
	setp.ge.s32 	%p1, %r10, %r2;
	setp.ge.s32 	%p2, %r15, %r3;
	or.pred  	%p3, %p1, %p2;
	@%p3 bra 	$L__BB0_2;
	cvta.to.global.u64 	%rd3, %rd2;
	cvta.to.global.u64 	%rd4, %rd1;
	mul.wide.s32 	%rd5, %r1, 4;
	add.s64 	%rd6, %rd3, %rd5;
	ld.global.u32 	%r17, [%rd6];
	add.s64 	%rd7, %rd4, %rd5;
	st.global.u32 	[%rd7], %r17;
$L__BB0_2:
	ret;

}
	// .globl	_Z17_2Dstencil_globalPiS_Pfiii
.visible .entry _Z17_2Dstencil_globalPiS_Pfiii(
	.param .u64 .ptr .align 1 _Z17_2Dstencil_globalPiS_Pfiii_param_0,
	.param .u64 .ptr .align 1 _Z17_2Dstencil_globalPiS_Pfiii_param_1,
	.param .u64 .ptr .align 1 _Z17_2Dstencil_globalPiS_Pfiii_param_2,
	.param .u32 _Z17_2Dstencil_globalPiS_Pfiii_param_3,
	.param .u32 _Z17_2Dstencil_globalPiS_Pfiii_param_4,
	.param .u32 _Z17_2Dstencil_globalPiS_Pfiii_param_5
)
{
	.reg .pred 	%p<8>;
	.reg .b32 	%r<150>;
	.reg .b32 	%f<116>;
	.reg .b64 	%rd<66>;

	ld.param.u64 	%rd9, [_Z17_2Dstencil_globalPiS_Pfiii_param_0];
	ld.param.u64 	%rd11, [_Z17_2Dstencil_globalPiS_Pfiii_param_1];
	ld.param.u64 	%rd10, [_Z17_2Dstencil_globalPiS_Pfiii_param_2];
	ld.param.u32 	%r42, [_Z17_2Dstencil_globalPiS_Pfiii_param_3];
	ld.param.u32 	%r43, [_Z17_2Dstencil_globalPiS_Pfiii_param_5];
	cvta.to.global.u64 	%rd12, %rd11;
	cvta.to.global.u64 	%rd1, %rd10;
	cvta.to.global.u64 	%rd13, %rd9;
	shr.u32 	%r44, %r43, 31;
	add.s32 	%r45, %r43, %r44;
	shr.s32 	%r1, %r45, 1;
	mov.u32 	%r2, %tid.x;
	mov.u32 	%r46, %ctaid.x;
	mov.u32 	%r47, %ntid.x;
	mul.lo.s32 	%r3, %r46, %r47;
	add.s32 	%r48, %r3, %r2;
	mov.u32 	%r4, %tid.y;
	mov.u32 	%r49, %ctaid.y;
	mov.u32 	%r50, %ntid.y;
	mul.lo.s32 	%r5, %r49, %r50;
	add.s32 	%r51, %r5, %r4;
	add.s32 	%r6, %r48, %r1;
	add.s32 	%r7, %r51, %r1;
	mad.lo.s32 	%r8, %r7, %r42, %r6;
	mul.wide.s32 	%rd14, %r8, 4;
	add.s64 	%rd15, %rd13, %rd14;
	ld.global.u32 	%r52, [%rd15];
	cvt.rn.f32.s32 	%f1, %r52;
	ld.global.f32 	%f2, [%rd1];
	mul.f32 	%f3, %f2, %f1;
	cvt.rzi.s32.f32 	%r148, %f3;
	add.s64 	%rd2, %rd12, %rd14;
	st.global.u32 	[%rd2], %r148;
	setp.lt.s32 	%p1, %r43, 2;
	@%p1 bra 	$L__BB1_10;
	add.s32 	%r54, %r1, -1;
	setp.lt.u32 	%p2, %r54, 3;
	mov.b32 	%r149, 1;
	@%p2 bra 	$L__BB1_5;
	add.s32 	%r56, %r2, %r1;
	add.s32 	%r57, %r56, %r3;
	add.s32 	%r58, %r4, %r1;
	add.s32 	%r59, %r58, %r5;
	add.s32 	%r60, %r59, -2;
	mad.lo.s32 	%r144, %r42, %r60, %r57;
	and.b32  	%r61, %r1, 1073741820;
	neg.s32 	%r142, %r61;
	add.s32 	%r62, %r59, -4;
	mad.lo.s32 	%r141, %r42, %r62, %r57;
	add.s32 	%r63, %r59, -3;
	mad.lo.s32 	%r140, %r42, %r63, %r57;
	add.s32 	%r64, %r59, -1;
	mad.lo.s32 	%r138, %r42, %r64, %r57;
	mad.lo.s32 	%r65, %r42, %r59, %r42;
	add.s32 	%r137, %r57, %r65;
	add.s64 	%rd65, %rd1, 8;
	mov.b32 	%r143, 0;
	mul.wide.s32 	%rd27, %r42, 4;
	mov.u32 	%r139, %r8;
$L__BB1_3:
	.pragma "nounroll";
	ld.param.u64 	%rd62, [_Z17_2Dstencil_globalPiS_Pfiii_param_0];
	add.s32 	%r66, %r143, 1;
	mul.wide.s32 	%rd16, %r66, 4;
	cvta.to.global.u64 	%rd17, %rd62;
	add.s64 	%rd19, %rd17, %rd14;
	add.s64 	%rd20, %rd19, %rd16;
	ld.global.u32 	%r67, [%rd20];
	cvt.rn.f32.s32 	%f4, %r67;
	ld.global.f32 	%f5, [%rd65+-4];
	cvt.rn.f32.s32 	%f6, %r148;
	fma.rn.f32 	%f7, %f5, %f4, %f6;
	cvt.rzi.s32.f32 	%r68, %f7;
	st.global.u32 	[%rd2], %r68;
	add.s32 	%r69, %r139, -1;
	mul.wide.s32 	%rd21, %r69, 4;
	add.s64 	%rd22, %rd17, %rd21;
	ld.global.u32 	%r70, [%rd22];
	cvt.rn.f32.s32 	%f8, %r70;
	ld.global.f32 	%f9, [%rd65+-4];
	cvt.rn.f32.s32 	%f10, %r68;
	fma.rn.f32 	%f11, %f9, %f8, %f10;
	cvt.rzi.s32.f32 	%r71, %f11;
	st.global.u32 	[%rd2], %r71;
	mul.wide.s32 	%rd23, %r137, 4;
	add.s64 	%rd24, %rd17, %rd23;
	ld.global.u32 	%r72, [%rd24];
	cvt.rn.f32.s32 	%f12, %r72;
	ld.global.f32 	%f13, [%rd65+-4];
	cvt.rn.f32.s32 	%f14, %r71;
	fma.rn.f32 	%f15, %f13, %f12, %f14;
	cvt.rzi.s32.f32 	%r73, %f15;
	st.global.u32 	[%rd2], %r73;
	mul.wide.s32 	%rd25, %r138, 4;
	add.s64 	%rd26, %rd17, %rd25;
	ld.global.u32 	%r74, [%rd26];
	cvt.rn.f32.s32 	%f16, %r74;
	ld.global.f32 	%f17, [%rd65+-4];
	cvt.rn.f32.s32 	%f18, %r73;
	fma.rn.f32 	%f19, %f17, %f16, %f18;
	cvt.rzi.s32.f32 	%r75, %f19;
	st.global.u32 	[%rd2], %r75;
	ld.global.u32 	%r76, [%rd20+4];
	cvt.rn.f32.s32 	%f20, %r76;
	ld.global.f32 	%f21, [%rd65];
	cvt.rn.f32.s32 	%f22, %r75;
	fma.rn.f32 	%f23, %f21, %f20, %f22;
	cvt.rzi.s32.f32 	%r77, %f23;
	st.global.u32 	[%rd2], %r77;
	ld.global.u32 	%r78, [%rd22+-4];
	cvt.rn.f32.s32 	%f24, %r78;
	ld.global.f32 	%f25, [%rd65];
	cvt.rn.f32.s32 	%f26, %r77;
	fma.rn.f32 	%f27, %f25, %f24, %f26;
	cvt.rzi.s32.f32 	%r79, %f27;
	st.global.u32 	[%rd2], %r79;
	add.s64 	%rd28, %rd24, %rd27;
	ld.global.u32 	%r80, [%rd28];
	cvt.rn.f32.s32 	%f28, %r80;
	ld.global.f32 	%f29, [%rd65];
	cvt.rn.f32.s32 	%f30, %r79;
	fma.rn.f32 	%f31, %f29, %f28, %f30;
	cvt.rzi.s32.f32 	%r81, %f31;
	st.global.u32 	[%rd2], %r81;
	mul.wide.s32 	%rd29, %r144, 4;
	add.s64 	%rd30, %rd17, %rd29;
	ld.global.u32 	%r82, [%rd30];
	cvt.rn.f32.s32 	%f32, %r82;
	ld.global.f32 	%f33, [%rd65];
	cvt.rn.f32.s32 	%f34, %r81;
	fma.rn.f32 	%f35, %f33, %f32, %f34;
	cvt.rzi.s32.f32 	%r83, %f35;
	st.global.u32 	[%rd2], %r83;
	ld.global.u32 	%r84, [%rd20+8];
	cvt.rn.f32.s32 	%f36, %r84;
	ld.global.f32 	%f37, [%rd65+4];
	cvt.rn.f32.s32 	%f38, %r83;
	fma.rn.f32 	%f39, %f37, %f36, %f38;
	cvt.rzi.s32.f32 	%r85, %f39;
	st.global.u32 	[%rd2], %r85;
	ld.global.u32 	%r86, [%rd22+-8];
	cvt.rn.f32.s32 	%f40, %r86;
	ld.global.f32 	%f41, [%rd65+4];
	cvt.rn.f32.s32 	%f42, %r85;
	fma.rn.f32 	%f43, %f41, %f40, %f42;
	cvt.rzi.s32.f32 	%r87, %f43;
	st.global.u32 	[%rd2], %r87;
	add.s64 	%rd31, %rd28, %rd27;
	ld.global.u32 	%r88, [%rd31];
	cvt.rn.f32.s32 	%f44, %r88;
	ld.global.f32 	%f45, [%rd65+4];
	cvt.rn.f32.s32 	%f46, %r87;
	fma.rn.f32 	%f47, %f45, %f44, %f46;
	cvt.rzi.s32.f32 	%r89, %f47;
	st.global.u32 	[%rd2], %r89;
	mul.wide.s32 	%rd32, %r140, 4;
	add.s64 	%rd33, %rd17, %rd32;
	ld.global.u32 	%r90, [%rd33];
	cvt.rn.f32.s32 	%f48, %r90;
	ld.global.f32 	%f49, [%rd65+4];
	cvt.rn.f32.s32 	%f50, %r89;
	fma.rn.f32 	%f51, %f49, %f48, %f50;
	cvt.rzi.s32.f32 	%r91, %f51;
	st.global.u32 	[%rd2], %r91;
	ld.global.u32 	%r92, [%rd20+12];
	cvt.rn.f32.s32 	%f52, %r92;
	ld.global.f32 	%f53, [%rd65+8];
	cvt.rn.f32.s32 	%f54, %r91;
	fma.rn.f32 	%f55, %f53, %f52, %f54;
	cvt.rzi.s32.f32 	%r93, %f55;
	st.global.u32 	[%rd2], %r93;
	ld.global.u32 	%r94, [%rd22+-12];
	cvt.rn.f32.s32 	%f56, %r94;
	ld.global.f32 	%f57, [%rd65+8];
	cvt.rn.f32.s32 	%f58, %r93;
	fma.rn.f32 	%f59, %f57, %f56, %f58;
	cvt.rzi.s32.f32 	%r95, %f59;
	st.global.u32 	[%rd2], %r95;
	add.s64 	%rd34, %rd31, %rd27;
	ld.global.u32 	%r96, [%rd34];
	cvt.rn.f32.s32 	%f60, %r96;
	ld.global.f32 	%f61, [%rd65+8];
	cvt.rn.f32.s32 	%f62, %r95;
	fma.rn.f32 	%f63, %f61, %f60, %f62;
	cvt.rzi.s32.f32 	%r97, %f63;
	st.global.u32 	[%rd2], %r97;
	mul.wide.s32 	%rd35, %r141, 4;
	add.s64 	%rd36, %rd17, %rd35;
	ld.global.u32 	%r98, [%rd36];
	cvt.rn.f32.s32 	%f64, %r98;
	ld.global.f32 	%f65, [%rd65+8];
	cvt.rn.f32.s32 	%f66, %r97;
	fma.rn.f32 	%f67, %f65, %f64, %f66;
	cvt.rzi.s32.f32 	%r148, %f67;
	st.global.u32 	[%rd2], %r148;
	shl.b32 	%r99, %r42, 2;
	sub.s32 	%r144, %r144, %r99;
	add.s32 	%r143, %r143, 4;
	add.s32 	%r142, %r142, 4;
	sub.s32 	%r141, %r141, %r99;
	sub.s32 	%r140, %r140, %r99;
	add.s32 	%r139, %r139, -4;
	sub.s32 	%r138, %r138, %r99;
	add.s32 	%r137, %r137, %r99;
	add.s64 	%rd65, %rd65, 16;
	setp.ne.s32 	%p3, %r142, 0;
	@%p3 bra 	$L__BB1_3;
	add.s32 	%r149, %r143, 1;
$L__BB1_5:
	and.b32  	%r37, %r1, 3;
	setp.eq.s32 	%p4, %r37, 0;
	@%p4 bra 	$L__BB1_10;
	ld.param.u64 	%rd64, [_Z17_2Dstencil_globalPiS_Pfiii_param_2];
	ld.param.u64 	%rd63, [_Z17_2Dstencil_globalPiS_Pfiii_param_0];
	cvta.to.global.u64 	%rd6, %rd64;
	cvta.to.global.u64 	%rd7, %rd63;
	mul.wide.s32 	%rd37, %r8, 4;
	add.s64 	%rd8, %rd7, %rd37;
	setp.eq.s32 	%p5, %r37, 1;
	@%p5 bra 	$L__BB1_8;
	mul.wide.s32 	%rd38, %r149, 4;
	add.s64 	%rd39, %rd8, %rd38;
	ld.global.u32 	%r100, [%rd39];
	cvt.rn.f32.s32 	%f68, %r100;
	mul.wide.u32 	%rd40, %r149, 4;
	add.s64 	%rd41, %rd6, %rd40;
	ld.global.f32 	%f69, [%rd41];
	cvt.rn.f32.s32 	%f70, %r148;
	fma.rn.f32 	%f71, %f69, %f68, %f70;
	cvt.rzi.s32.f32 	%r101, %f71;
	st.global.u32 	[%rd2], %r101;
	sub.s32 	%r102, %r8, %r149;
	mul.wide.s32 	%rd42, %r102, 4;
	add.s64 	%rd43, %rd7, %rd42;
	ld.global.u32 	%r103, [%rd43];
	cvt.rn.f32.s32 	%f72, %r103;
	ld.global.f32 	%f73, [%rd41];
	cvt.rn.f32.s32 	%f74, %r101;
	fma.rn.f32 	%f75, %f73, %f72, %f74;
	cvt.rzi.s32.f32 	%r104, %f75;
	st.global.u32 	[%rd2], %r104;
	add.s32 	%r105, %r149, %r7;
	mad.lo.s32 	%r106, %r105, %r42, %r6;
	mul.wide.s32 	%rd44, %r106, 4;
	add.s64 	%rd45, %rd7, %rd44;
	ld.global.u32 	%r107, [%rd45];
	cvt.rn.f32.s32 	%f76, %r107;
	ld.global.f32 	%f77, [%rd41];
	cvt.rn.f32.s32 	%f78, %r104;
	fma.rn.f32 	%f79, %f77, %f76, %f78;
	cvt.rzi.s32.f32 	%r108, %f79;
	st.global.u32 	[%rd2], %r108;
	sub.s32 	%r109, %r7, %r149;
	mad.lo.s32 	%r110, %r109, %r42, %r6;
	mul.wide.s32 	%rd46, %r110, 4;
	add.s64 	%rd47, %rd7, %rd46;
	ld.global.u32 	%r111, [%rd47];
	cvt.rn.f32.s32 	%f80, %r111;
	ld.global.f32 	%f81, [%rd41];
	cvt.rn.f32.s32 	%f82, %r108;
	fma.rn.f32 	%f83, %f81, %f80, %f82;
	cvt.rzi.s32.f32 	%r112, %f83;
	st.global.u32 	[%rd2], %r112;
	not.b32 	%r113, %r149;
	ld.global.u32 	%r114, [%rd39+4];
	cvt.rn.f32.s32 	%f84, %r114;
	ld.global.f32 	%f85, [%rd41+4];
	cvt.rn.f32.s32 	%f86, %r112;
	fma.rn.f32 	%f87, %f85, %f84, %f86;
	cvt.rzi.s32.f32 	%r115, %f87;
	st.global.u32 	[%rd2], %r115;
	ld.global.u32 	%r116, [%rd43+-4];
	cvt.rn.f32.s32 	%f88, %r116;
	ld.global.f32 	%f89, [%rd41+4];
	cvt.rn.f32.s32 	%f90, %r115;
	fma.rn.f32 	%f91, %f89, %f88, %f90;
	cvt.rzi.s32.f32 	%r117, %f91;
	st.global.u32 	[%rd2], %r117;
	mul.wide.s32 	%rd48, %r42, 4;
	add.s64 	%rd49, %rd45, %rd48;
	ld.global.u32 	%r118, [%rd49];
	cvt.rn.f32.s32 	%f92, %r118;
	ld.global.f32 	%f93, [%rd41+4];
	cvt.rn.f32.s32 	%f94, %r117;
	fma.rn.f32 	%f95, %f93, %f92, %f94;
	cvt.rzi.s32.f32 	%r119, %f95;
	st.global.u32 	[%rd2], %r119;
	add.s32 	%r120, %r7, %r113;
	mad.lo.s32 	%r121, %r120, %r42, %r6;
	mul.wide.s32 	%rd50, %r121, 4;
	add.s64 	%rd51, %rd7, %rd50;
	ld.global.u32 	%r122, [%rd51];
	cvt.rn.f32.s32 	%f96, %r122;
	ld.global.f32 	%f97, [%rd41+4];
	cvt.rn.f32.s32 	%f98, %r119;
	fma.rn.f32 	%f99, %f97, %f96, %f98;
	cvt.rzi.s32.f32 	%r148, %f99;
	st.global.u32 	[%rd2], %r148;
	add.s32 	%r149, %r149, 2;
$L__BB1_8:
	and.b32  	%r123, %r1, 1;
	setp.eq.b32 	%p6, %r123, 1;
	not.pred 	%p7, %p6;
	@%p7 bra 	$L__BB1_10;
	mul.wide.s32 	%rd52, %r149, 4;
	add.s64 	%rd53, %rd8, %rd52;
	ld.global.u32 	%r124, [%rd53];
	cvt.rn.f32.s32 	%f100, %r124;
	mul.wide.u32 	%rd54, %r149, 4;
	add.s64 	%rd55, %rd6, %rd54;
	ld.global.f32 	%f101, [%rd55];
	cvt.rn.f32.s32 	%f102, %r148;
	fma.rn.f32 	%f103, %f101, %f100, %f102;
	cvt.rzi.s32.f32 	%r125, %f103;
	st.global.u32 	[%rd2], %r125;
	sub.s32 	%r126, %r8, %r149;
	mul.wide.s32 	%rd56, %r126, 4;
	add.s64 	%rd57, %rd7, %rd56;
	ld.global.u32 	%r127, [%rd57];
	cvt.rn.f32.s32 	%f104, %r127;
	ld.global.f32 	%f105, [%rd55];
	cvt.rn.f32.s32 	%f106, %r125;
	fma.rn.f32 	%f107, %f105, %f104, %f106;
	cvt.rzi.s32.f32 	%r128, %f107;
	st.global.u32 	[%rd2], %r128;
	add.s32 	%r129, %r149, %r7;
	mad.lo.s32 	%r130, %r129, %r42, %r6;
	mul.wide.s32 	%rd58, %r130, 4;
	add.s64 	%rd59, %rd7, %rd58;
	ld.global.u32 	%r131, [%rd59];
	cvt.rn.f32.s32 	%f108, %r131;
	ld.global.f32 	%f109, [%rd55];
	cvt.rn.f32.s32 	%f110, %r128;
	fma.rn.f32 	%f111, %f109, %f108, %f110;
	cvt.rzi.s32.f32 	%r132, %f111;
	st.global.u32 	[%rd2], %r132;
	sub.s32 	%r133, %r7, %r149;
	mad.lo.s32 	%r134, %r133, %r42, %r6;
	mul.wide.s32 	%rd60, %r134, 4;
	add.s64 	%rd61, %rd7, %rd60;
	ld.global.u32 	%r135, [%rd61];
	cvt.rn.f32.s32 	%f112, %r135;
	ld.global.f32 	%f113, [%rd55];
	cvt.rn.f32.s32 	%f114, %r132;
	fma.rn.f32 	%f115, %f113, %f112, %f114;
	cvt.rzi.s32.f32 	%r136, %f115;
	st.global.u32 	[%rd2], %r136;
$L__BB1_10:
	ret;

}


// ===== COMPILED SASS (sm_100) =====

	.target	sm_100

	.elftype	@"ET_EXEC"


//--------------------- .note.nv.tkinfo           --------------------------
	.section	.note.nv.tkinfo,"",@"SHT_NOTE"
	.sectionflags	@"SHF_NOTE_NV_TKINFO"
	.tkinfo
        /*0018*/ 	.word	0x00000002
        /*0030*/ 	.string	""
        /*0030*/ 	.string	"ptxas"
        /*0030*/ 	.string	"Cuda compilation tools, release 13.0, V13.0.88"
        /*0030*/ 	.string	"Build cuda_13.0.r13.0/compiler.36424714_0"
        /*0030*/ 	.string	"-arch sm_100 -m 64 "



//--------------------- .note.nv.cuinfo           --------------------------
	.section	.note.nv.cuinfo,"",@"SHT_NOTE"
	.sectionflags	@"SHF_NOTE_NV_CUINFO"
        /*0018*/ 	.short	0x0002
        /*001a*/ 	.short	0x0064
        /*001c*/ 	.short	0x0082
	.zero		2


//--------------------- .nv.info                  --------------------------
	.section	.nv.info,"",@"SHT_CUDA_INFO"
	.align	4


	//----- nvinfo : EIATTR_REGCOUNT
	.align		4
        /*0000*/ 	.byte	0x04, 0x2f
        /*0002*/ 	.short	(.L_1 - .L_0)
	.align		4
.L_0:
        /*0004*/ 	.word	index@(_Z14_copy_dr_to_dePiS_iii)
        /*0008*/ 	.word	0x0000000a


	//----- nvinfo : EIATTR_FRAME_SIZE
	.align		4
.L_1:
        /*000c*/ 	.byte	0x04, 0x11
        /*000e*/ 	.short	(.L_3 - .L_2)
	.align		4
.L_2:
        /*0010*/ 	.word	index@(_Z14_copy_dr_to_dePiS_iii)
        /*0014*/ 	.word	0x00000000


	//----- nvinfo : EIATTR_REGCOUNT
	.align		4
.L_3:
        /*0018*/ 	.byte	0x04, 0x2f
        /*001a*/ 	.short	(.L_5 - .L_4)
	.align		4
.L_4:
        /*001c*/ 	.word	index@(_Z17_2Dstencil_globalPiS_Pfiii)
        /*0020*/ 	.word	0x00000020


	//----- nvinfo : EIATTR_FRAME_SIZE
	.align		4
.L_5:
        /*0024*/ 	.byte	0x04, 0x11
        /*0026*/ 	.short	(.L_7 - .L_6)
	.align		4
.L_6:
        /*0028*/ 	.word	index@(_Z17_2Dstencil_globalPiS_Pfiii)
        /*002c*/ 	.word	0x00000000


	//----- nvinfo : EIATTR_MIN_STACK_SIZE
	.align		4
.L_7:
        /*0030*/ 	.byte	0x04, 0x12
        /*0032*/ 	.short	(.L_9 - .L_8)
	.align		4
.L_8:
        /*0034*/ 	.word	index@(_Z17_2Dstencil_globalPiS_Pfiii)
        /*0038*/ 	.word	0x00000000


	//----- nvinfo : EIATTR_MIN_STACK_SIZE
	.align		4
.L_9:
        /*003c*/ 	.byte	0x04, 0x12
        /*003e*/ 	.short	(.L_11 - .L_10)
	.align		4
.L_10:
        /*0040*/ 	.word	index@(_Z14_copy_dr_to_dePiS_iii)
        /*0044*/ 	.word	0x00000000
.L_11:


//--------------------- .nv.compat                --------------------------
	.section	.nv.compat,"",@"SHT_CUDA_COMPAT_INFO"
	.align	4
        /*0000*/ 	.byte	0x02, 0x09, 0x00, 0x00, 0x02, 0x02, 0x01, 0x00, 0x02, 0x05, 0x05, 0x00, 0x03, 0x07, 0x01, 0x01
        /*0010*/ 	.byte	0x02, 0x03, 0x00, 0x00, 0x02, 0x06, 0x01, 0x00, 0x04, 0x0b, 0x08, 0x00, 0x09, 0x00, 0x00, 0x00
        /*0020*/ 	.byte	0x00, 0x00, 0x00, 0x00


//--------------------- .nv.info._Z17_2Dstencil_globalPiS_Pfiii --------------------------
	.section	.nv.info._Z17_2Dstencil_globalPiS_Pfiii,"",@"SHT_CUDA_INFO"
	.sectionflags	@""
	.align	4


	//----- nvinfo : EIATTR_CUDA_API_VERSION
	.align		4
        /*0000*/ 	.byte	0x04, 0x37
        /*0002*/ 	.short	(.L_13 - .L_12)
.L_12:
        /*0004*/ 	.word	0x00000082


	//----- nvinfo : EIATTR_KPARAM_INFO
	.align		4
.L_13:
        /*0008*/ 	.byte	0x04, 0x17
        /*000a*/ 	.short	(.L_15 - .L_14)
.L_14:
        /*000c*/ 	.word	0x00000000
        /*0010*/ 	.short	0x0005
        /*0012*/ 	.short	0x0020
        /*0014*/ 	.byte	0x00, 0xf0, 0x11, 0x00


	//----- nvinfo : EIATTR_KPARAM_INFO
	.align		4
.L_15:
        /*0018*/ 	.byte	0x04, 0x17
        /*001a*/ 	.short	(.L_17 - .L_16)
.L_16:
        /*001c*/ 	.word	0x00000000
        /*0020*/ 	.short	0x0004
        /*0022*/ 	.short	0x001c
        /*0024*/ 	.byte	0x00, 0xf0, 0x11, 0x00


	//----- nvinfo : EIATTR_KPARAM_INFO
	.align		4
.L_17:
        /*0028*/ 	.byte	0x04, 0x17
        /*002a*/ 	.short	(.L_19 - .L_18)
.L_18:
        /*002c*/ 	.word	0x00000000
        /*0030*/ 	.short	0x0003
        /*0032*/ 	.short	0x0018
        /*0034*/ 	.byte	0x00, 0xf0, 0x11, 0x00


	//----- nvinfo : EIATTR_KPARAM_INFO
	.align		4
.L_19:
        /*0038*/ 	.byte	0x04, 0x17
        /*003a*/ 	.short	(.L_21 - .L_20)
.L_20:
        /*003c*/ 	.word	0x00000000
        /*0040*/ 	.short	0x0002
        /*0042*/ 	.short	0x0010
        /*0044*/ 	.byte	0x00, 0xf5, 0x21, 0x00


	//----- nvinfo : EIATTR_KPARAM_INFO
	.align		4
.L_21:
        /*0048*/ 	.byte	0x04, 0x17
        /*004a*/ 	.short	(.L_23 - .L_22)
.L_22:
        /*004c*/ 	.word	0x00000000
        /*0050*/ 	.short	0x0001
        /*0052*/ 	.short	0x0008
        /*0054*/ 	.byte	0x00, 0xf5, 0x21, 0x00


	//----- nvinfo : EIATTR_KPARAM_INFO
	.align		4
.L_23:
        /*0058*/ 	.byte	0x04, 0x17
        /*005a*/ 	.short	(.L_25 - .L_24)
.L_24:
        /*005c*/ 	.word	0x00000000
        /*0060*/ 	.short	0x0000
        /*0062*/ 	.short	0x0000
        /*0064*/ 	.byte	0x00, 0xf5, 0x21, 0x00


	//----- nvinfo : EIATTR_SPARSE_MMA_MASK
	.align		4
.L_25:
        /*0068*/ 	.byte	0x03, 0x50
        /*006a*/ 	.short	0x0000


	//----- nvinfo : EIATTR_MAXREG_COUNT
	.align		4
        /*006c*/ 	.byte	0x03, 0x1b
        /*006e*/ 	.short	0x00ff


	//----- nvinfo : EIATTR_MERCURY_ISA_VERSION
	.align		4
        /*0070*/ 	.byte	0x03, 0x5f
        /*0072*/ 	.short	0x0101


	//----- nvinfo : EIATTR_VRC_CTA_INIT_COUNT
	.align		4
        /*0074*/ 	.byte	0x02, 0x4a
	.zero		1
	.zero		1


	//----- nvinfo : EIATTR_EXIT_INSTR_OFFSETS
	.align		4
        /*0078*/ 	.byte	0x04, 0x1c
        /*007a*/ 	.short	(.L_27 - .L_26)


	//   ....[0]....
.L_26:
        /*007c*/ 	.word	0x00000220


	//   ....[1]....
        /*0080*/ 	.word	0x00000d40


	//   ....[2]....
        /*0084*/ 	.word	0x00001380


	//   ....[3]....
        /*0088*/ 	.word	0x000016c0


	//----- nvinfo : EIATTR_CBANK_PARAM_SIZE
	.align		4
.L_27:
        /*008c*/ 	.byte	0x03, 0x19
        /*008e*/ 	.short	0x0024


	//----- nvinfo : EIATTR_PARAM_CBANK
	.align		4
        /*0090*/ 	.byte	0x04, 0x0a
        /*0092*/ 	.short	(.L_29 - .L_28)
	.align		4
.L_28:
        /*0094*/ 	.word	index@(.nv.constant0._Z17_2Dstencil_globalPiS_Pfiii)
        /*0098*/ 	.short	0x0380
        /*009a*/ 	.short	0x0024


	//----- nvinfo : EIATTR_SW_WAR
	.align		4
.L_29:
        /*009c*/ 	.byte	0x04, 0x36
        /*009e*/ 	.short	(.L_31 - .L_30)
.L_30:
        /*00a0*/ 	.word	0x00000008
.L_31:


//--------------------- .nv.info._Z14_copy_dr_to_dePiS_iii --------------------------
	.section	.nv.info._Z14_copy_dr_to_dePiS_iii,"",@"SHT_CUDA_INFO"
	.sectionflags	@""
	.align	4


	//----- nvinfo : EIATTR_CUDA_API_VERSION
	.align		4
        /*0000*/ 	.byte	0x04, 0x37
        /*0002*/ 	.short	(.L_33 - .L_32)
.L_32:
        /*0004*/ 	.word	0x00000082


	//----- nvinfo : EIATTR_KPARAM_INFO
	.align		4
.L_33:
        /*0008*/ 	.byte	0x04, 0x17
        /*000a*/ 	.short	(.L_35 - .L_34)
.L_34:
        /*000c*/ 	.word	0x00000000
        /*0010*/ 	.short	0x0004
        /*0012*/ 	.short	0x0018
        /*0014*/ 	.byte	0x00, 0xf0, 0x11, 0x00


	//----- nvinfo : EIATTR_KPARAM_INFO
	.align		4
.L_35:
        /*0018*/ 	.byte	0x04, 0x17
        /*001a*/ 	.short	(.L_37 - .L_36)
.L_36:
        /*001c*/ 	.word	0x00000000
        /*0020*/ 	.short	0x0003
        /*0022*/ 	.short	0x0014
        /*0024*/ 	.byte	0x00, 0xf0, 0x11, 0x00


	//----- nvinfo : EIATTR_KPARAM_INFO
	.align		4
.L_37:
        /*0028*/ 	.byte	0x04, 0x17
        /*002a*/ 	.short	(.L_39 - .L_38)
.L_38:
        /*002c*/ 	.word	0x00000000
        /*0030*/ 	.short	0x0002
        /*0032*/ 	.short	0x0010
        /*0034*/ 	.byte	0x00, 0xf0, 0x11, 0x00


	//----- nvinfo : EIATTR_KPARAM_INFO
	.align		4
.L_39:
        /*0038*/ 	.byte	0x04, 0x17
        /*003a*/ 	.short	(.L_41 - .L_40)
.L_40:
        /*003c*/ 	.word	0x00000000
        /*0040*/ 	.short	0x0001
        /*0042*/ 	.short	0x0008
        /*0044*/ 	.byte	0x00, 0xf5, 0x21, 0x00


	//----- nvinfo : EIATTR_KPARAM_INFO
	.align		4
.L_41:
        /*0048*/ 	.byte	0x04, 0x17
        /*004a*/ 	.short	(.L_43 - .L_42)
.L_42:
        /*004c*/ 	.word	0x00000000
        /*0050*/ 	.short	0x0000
        /*0052*/ 	.short	0x0000
        /*0054*/ 	.byte	0x00, 0xf5, 0x21, 0x00


	//----- nvinfo : EIATTR_SPARSE_MMA_MASK
	.align		4
.L_43:
        /*0058*/ 	.byte	0x03, 0x50
        /*005a*/ 	.short	0x0000


	//----- nvinfo : EIATTR_MAXREG_COUNT
	.align		4
        /*005c*/ 	.byte	0x03, 0x1b
        /*005e*/ 	.short	0x00ff


	//----- nvinfo : EIATTR_MERCURY_ISA_VERSION
	.align		4
        /*0060*/ 	.byte	0x03, 0x5f
        /*0062*/ 	.short	0x0101


	//----- nvinfo : EIATTR_VRC_CTA_INIT_COUNT
	.align		4
        /*0064*/ 	.byte	0x02, 0x4a
	.zero		1
	.zero		1


	//----- nvinfo : EIATTR_EXIT_INSTR_OFFSETS
	.align		4
        /*0068*/ 	.byte	0x04, 0x1c
        /*006a*/ 	.short	(.L_45 - .L_44)


	//   ....[0]....
.L_44:
        /*006c*/ 	.word	0x00000100


	//   ....[1]....
        /*0070*/ 	.word	0x00000180


	//----- nvinfo : EIATTR_CBANK_PARAM_SIZE
	.align		4
.L_45:
        /*0074*/ 	.byte	0x03, 0x19
        /*0076*/ 	.short	0x001c


	//----- nvinfo : EIATTR_PARAM_CBANK
	.align		4
        /*0078*/ 	.byte	0x04, 0x0a
        /*007a*/ 	.short	(.L_47 - .L_46)
	.align		4
.L_46:
        /*007c*/ 	.word	index@(.nv.constant0._Z14_copy_dr_to_dePiS_iii)
        /*0080*/ 	.short	0x0380
        /*0082*/ 	.short	0x001c


	//----- nvinfo : EIATTR_SW_WAR
	.align		4
.L_47:
        /*0084*/ 	.byte	0x04, 0x36
        /*0086*/ 	.short	(.L_49 - .L_48)
.L_48:
        /*0088*/ 	.word	0x00000008
.L_49:


//--------------------- .nv.callgraph             --------------------------
	.section	.nv.callgraph,"",@"SHT_CUDA_CALLGRAPH"
	.align	4
	.sectionentsize	8
	.align		4
        /*0000*/ 	.word	0x00000000
	.align		4
        /*0004*/ 	.word	0xffffffff
	.align		4
        /*0008*/ 	.word	0x00000000
	.align		4
        /*000c*/ 	.word	0xfffffffe
	.align		4
        /*0010*/ 	.word	0x00000000
	.align		4
        /*0014*/ 	.word	0xfffffffd
	.align		4
        /*0018*/ 	.word	0x00000000
	.align		4
        /*001c*/ 	.word	0xfffffffc


//--------------------- .text._Z17_2Dstencil_globalPiS_Pfiii --------------------------
	.section	.text._Z17_2Dstencil_globalPiS_Pfiii,"ax",@progbits
	.align	128
        .global         _Z17_2Dstencil_globalPiS_Pfiii
        .type           _Z17_2Dstencil_globalPiS_Pfiii,@function
        .size           _Z17_2Dstencil_globalPiS_Pfiii,(.L_x_5 - _Z17_2Dstencil_globalPiS_Pfiii)
        .other          _Z17_2Dstencil_globalPiS_Pfiii,@"STO_CUDA_ENTRY STV_DEFAULT"
_Z17_2Dstencil_globalPiS_Pfiii:
.text._Z17_2Dstencil_globalPiS_Pfiii:
[----:B------:R-:W-:Y:S08]  /*0000*/  LDC R1, c[0x0][0x37c] ;  /* 0x0000df00ff017b82 */ /* 0x000ff00000000800 */
[----:B------:R-:W0:Y:S01]  /*0010*/  S2UR UR5, SR_CTAID.X ;  /* 0x00000000000579c3 */ /* 0x000e220000002500 */
[----:B------:R-:W1:Y:S01]  /*0020*/  S2R R22, SR_TID.X ;  /* 0x0000000000167919 */ /* 0x000e620000002100 */
[----:B------:R-:W0:Y:S01]  /*0030*/  LDCU UR6, c[0x0][0x360] ;  /* 0x00006c00ff0677ac */ /* 0x000e220008000800 */
[----:B------:R-:W-:Y:S01]  /*0040*/  HFMA2 R9, -RZ, RZ, 0, 2.384185791015625e-07 ;  /* 0x00000004ff097431 */ /* 0x000fe200000001ff */
[----:B------:R-:W2:Y:S01]  /*0050*/  S2R R7, SR_TID.Y ;  /* 0x0000000000077919 */ /* 0x000ea20000002200 */
[----:B------:R-:W3:Y:S03]  /*0060*/  LDCU UR8, c[0x0][0x364] ;  /* 0x00006c80ff0877ac */ /* 0x000ee60008000800 */
[----:B------:R-:W3:Y:S01]  /*0070*/  S2UR UR7, SR_CTAID.Y ;  /* 0x00000000000779c3 */ /* 0x000ee20000002600 */
[----:B------:R-:W4:Y:S01]  /*0080*/  LDCU UR9, c[0x0][0x3a0] ;  /* 0x00007400ff0977ac */ /* 0x000f220008000800 */
[----:B------:R-:W5:Y:S06]  /*0090*/  LDCU UR16, c[0x0][0x398] ;  /* 0x00007300ff1077ac */ /* 0x000f6c0008000800 */
[----:B------:R-:W5:Y:S01]  /*00a0*/  LDC.64 R4, c[0x0][0x390] ;  /* 0x0000e400ff047b82 */ /* 0x000f620000000a00 */
[----:B------:R-:W2:Y:S01]  /*00b0*/  LDCU.128 UR12, c[0x0][0x380] ;  /* 0x00007000ff0c77ac */ /* 0x000ea20008000c00 */
[----:B------:R-:W5:Y:S01]  /*00c0*/  LDCU.64 UR10, c[0x0][0x358] ;  /* 0x00006b00ff0a77ac */ /* 0x000f620008000a00 */
[----:B0-----:R-:W-:-:S02]  /*00d0*/  UIMAD UR5, UR5, UR6, URZ ;  /* 0x00000006050572a4 */ /* 0x001fc4000f8e02ff */
[----:B----4-:R-:W-:Y:S02]  /*00e0*/  ULEA.HI UR4, UR9, UR9, URZ, 0x1 ;  /* 0x0000000909047291 */ /* 0x010fe4000f8f08ff */
[----:B---3--:R-:W-:Y:S02]  /*00f0*/  UIMAD UR7, UR7, UR8, URZ ;  /* 0x00000008070772a4 */ /* 0x008fe4000f8e02ff */
[----:B------:R-:W-:Y:S01]  /*0100*/  IMAD.U32 R13, RZ, RZ, UR5 ;  /* 0x00000005ff0d7e24 */ /* 0x000fe2000f8e00ff */
[----:B------:R-:W-:-:S03]  /*0110*/  USHF.R.S32.HI UR6, URZ, 0x1, UR4 ;  /* 0x00000001ff067899 */ /* 0x000fc60008011404 */
[----:B------:R-:W-:-:S03]  /*0120*/  IMAD.U32 R12, RZ, RZ, UR7 ;  /* 0x00000007ff0c7e24 */ /* 0x000fc6000f8e00ff */
[----:B-1----:R-:W-:Y:S01]  /*0130*/  IADD3 R0, PT, PT, R13, UR6, R22 ;  /* 0x000000060d007c10 */ /* 0x002fe2000fffe016 */
[----:B-----5:R-:W3:Y:S01]  /*0140*/  LDG.E R5, desc[UR10][R4.64] ;  /* 0x0000000a04057981 */ /* 0x020ee2000c1e1900 */
[----:B--2---:R-:W-:-:S05]  /*0150*/  IADD3 R3, PT, PT, R12, UR6, R7 ;  /* 0x000000060c037c10 */ /* 0x004fca000fffe007 */
[----:B------:R-:W-:-:S04]  /*0160*/  IMAD R2, R3, UR16, R0 ;  /* 0x0000001003027c24 */ /* 0x000fc8000f8e0200 */
[----:B------:R-:W-:-:S05]  /*0170*/  IMAD.WIDE R8, R2, R9, UR12 ;  /* 0x0000000c02087e25 */ /* 0x000fca000f8e0209 */
[----:B------:R-:W2:Y:S01]  /*0180*/  LDG.E R6, desc[UR10][R8.64] ;  /* 0x0000000a08067981 */ /* 0x000ea2000c1e1900 */
[----:B------:R-:W-:Y:S01]  /*0190*/  UISETP.GE.AND UP0, UPT, UR9, 0x2, UPT ;  /* 0x000000020900788c */ /* 0x000fe2000bf06270 */
[----:B------:R-:W-:Y:S01]  /*01a0*/  MOV R11, UR15 ;  /* 0x0000000f000b7c02 */ /* 0x000fe20008000f00 */
[----:B------:R-:W-:-:S04]  /*01b0*/  IMAD.U32 R10, RZ, RZ, UR14 ;  /* 0x0000000eff0a7e24 */ /* 0x000fc8000f8e00ff */
[----:B------:R-:W-:Y:S01]  /*01c0*/  PLOP3.LUT P0, PT, PT, PT, UP0, 0x80, 0x8 ;  /* 0x000000000008781c */ /* 0x000fe20003f0f008 */
[----:B------:R-:W-:Y:S01]  /*01d0*/  IMAD.WIDE R10, R2, 0x4, R10 ;  /* 0x00000004020a7825 */ /* 0x000fe200078e020a */
[----:B--2---:R-:W-:-:S05]  /*01e0*/  I2FP.F32.S32 R6, R6 ;  /* 0x0000000600067245 */ /* 0x004fca0000201400 */
[----:B---3--:R-:W-:-:S04]  /*01f0*/  FMUL R6, R6, R5 ;  /* 0x0000000506067220 */ /* 0x008fc80000400000 */
[----:B------:R-:W0:Y:S02]  /*0200*/  F2I.TRUNC.NTZ R15, R6 ;  /* 0x00000006000f7305 */ /* 0x000e24000020f100 */
[----:B0-----:R0:W-:Y:S01]  /*0210*/  STG.E desc[UR10][R10.64], R15 ;  /* 0x0000000f0a007986 */ /* 0x0011e2000c10190a */
[----:B------:R-:W-:Y:S05]  /*0220*/  @!P0 EXIT ;  /* 0x000000000000894d */ /* 0x000fea0003800000 */
[----:B------:R-:W-:Y:S01]  /*0230*/  UIADD3 UR4, UPT, UPT, UR6, -0x1, URZ ;  /* 0xffffffff06047890 */ /* 0x000fe2000fffe0ff */
[----:B------:R-:W-:-:S03]  /*0240*/  UMOV UR7, 0x1 ;  /* 0x0000000100077882 */ /* 0x000fc60000000000 */
[----:B------:R-:W-:-:S09]  /*0250*/  UISETP.GE.U32.AND UP0, UPT, UR4, 0x3, UPT ;  /* 0x000000030400788c */ /* 0x000fd2000bf06070 */
[----:B------:R-:W-:Y:S05]  /*0260*/  BRA.U !UP0, `(.L_x_0) ;  /* 0x0000000908ac7547 */ /* 0x000fea000b800000 */
[----:B------:R-:W1:Y:S01]  /*0270*/  LDCU.64 UR4, c[0x0][0x390] ;  /* 0x00007200ff0477ac */ /* 0x000e620008000a00 */
[----:B------:R-:W-:Y:S01]  /*0280*/  IADD3 R4, PT, PT, R12, UR6, R7 ;  /* 0x000000060c047c10 */ /* 0x000fe2000fffe007 */
[----:B------:R-:W-:Y:S01]  /*0290*/  IMAD.U32 R19, RZ, RZ, UR16 ;  /* 0x00000010ff137e24 */ /* 0x000fe2000f8e00ff */
[----:B------:R-:W-:Y:S01]  /*02a0*/  IADD3 R22, PT, PT, R13, UR6, R22 ;  /* 0x000000060d167c10 */ /* 0x000fe2000fffe016 */
[----:B------:R-:W-:Y:S01]  /*02b0*/  IMAD.MOV.U32 R23, RZ, RZ, R2 ;  /* 0x000000ffff177224 */ /* 0x000fe200078e0002 */
[C---:B------:R-:W-:Y:S01]  /*02c0*/  IADD3 R5, PT, PT, R4.reuse, -0x2, RZ ;  /* 0xfffffffe04057810 */ /* 0x040fe20007ffe0ff */
[C---:B------:R-:W-:Y:S01]  /*02d0*/  VIADD R7, R4.reuse, 0xfffffffc ;  /* 0xfffffffc04077836 */ /* 0x040fe20000000000 */
[C---:B------:R-:W-:Y:S01]  /*02e0*/  IADD3 R13, PT, PT, R4.reuse, -0x3, RZ ;  /* 0xfffffffd040d7810 */ /* 0x040fe20007ffe0ff */
[C---:B------:R-:W-:Y:S02]  /*02f0*/  IMAD R19, R4.reuse, R19, UR16 ;  /* 0x0000001004137e24 */ /* 0x040fe4000f8e0213 */
[----:B------:R-:W-:-:S02]  /*0300*/  VIADD R17, R4, 0xffffffff ;  /* 0xffffffff04117836 */ /* 0x000fc40000000000 */
[--C-:B------:R-:W-:Y:S02]  /*0310*/  IMAD R4, R5, UR16, R22.reuse ;  /* 0x0000001005047c24 */ /* 0x100fe4000f8e0216 */
[--C-:B------:R-:W-:Y:S02]  /*0320*/  IMAD R5, R7, UR16, R22.reuse ;  /* 0x0000001007057c24 */ /* 0x100fe4000f8e0216 */
[--C-:B------:R-:W-:Y:S01]  /*0330*/  IMAD R6, R13, UR16, R22.reuse ;  /* 0x000000100d067c24 */ /* 0x100fe2000f8e0216 */
[----:B-1----:R-:W-:Y:S01]  /*0340*/  UIADD3 UR7, UP0, UPT, UR4, 0x8, URZ ;  /* 0x0000000804077890 */ /* 0x002fe2000ff1e0ff */
[----:B------:R-:W-:Y:S01]  /*0350*/  IMAD R7, R17, UR16, R22 ;  /* 0x0000001011077c24 */ /* 0x000fe2000f8e0216 */
[----:B------:R-:W-:Y:S01]  /*0360*/  ULOP3.LUT UR4, UR6, 0x3ffffffc, URZ, 0xc0, !UPT ;  /* 0x3ffffffc06047892 */ /* 0x000fe2000f8ec0ff */
[----:B------:R-:W-:Y:S01]  /*0370*/  IADD3 R22, PT, PT, R22, R19, RZ ;  /* 0x0000001316167210 */ /* 0x000fe20007ffe0ff */
[----:B------:R-:W-:Y:S02]  /*0380*/  UIADD3.X UR8, UPT, UPT, URZ, UR5, URZ, UP0, !UPT ;  /* 0x00000005ff087290 */ /* 0x000fe400087fe4ff */
[----:B------:R-:W-:Y:S01]  /*0390*/  MOV R12, UR7 ;  /* 0x00000007000c7c02 */ /* 0x000fe20008000f00 */
[----:B------:R-:W-:-:S03]  /*03a0*/  UIADD3 UR5, UPT, UPT, -UR4, URZ, URZ ;  /* 0x000000ff04057290 */ /* 0x000fc6000fffe1ff */
[----:B------:R-:W-:Y:S01]  /*03b0*/  IMAD.U32 R13, RZ, RZ, UR8 ;  /* 0x00000008ff0d7e24 */ /* 0x000fe2000f8e00ff */
[----:B------:R-:W-:-:S08]  /*03c0*/  UMOV UR4, URZ ;  /* 0x000000ff00047c82 */ /* 0x000fd00008000000 */
.L_x_1:
[----:B------:R-:W-:Y:S01]  /*03d0*/  UIADD3 UR7, UPT, UPT, UR4, 0x1, URZ ;  /* 0x0000000104077890 */ /* 0x000fe2000fffe0ff */
[----:B------:R-:W2:Y:S05]  /*03e0*/  LDG.E R19, desc[UR10][R12.64+-0x4] ;  /* 0xfffffc0a0c137981 */ /* 0x000eaa000c1e1900 */
[----:B------:R-:W-:-:S05]  /*03f0*/  MOV R17, UR7 ;  /* 0x0000000700117c02 */ /* 0x000fca0008000f00 */
[----:B------:R-:W-:-:S05]  /*0400*/  IMAD.WIDE R16, R17, 0x4, R8 ;  /* 0x0000000411107825 */ /* 0x000fca00078e0208 */
[----:B------:R-:W3:Y:S01]  /*0410*/  LDG.E R14, desc[UR10][R16.64] ;  /* 0x0000000a100e7981 */ /* 0x000ee2000c1e1900 */
[----:B01----:R-:W-:Y:S02]  /*0420*/  I2FP.F32.S32 R15, R15 ;  /* 0x0000000f000f7245 */ /* 0x003fe40000201400 */
[----:B---3--:R-:W-:-:S05]  /*0430*/  I2FP.F32.S32 R14, R14 ;  /* 0x0000000e000e7245 */ /* 0x008fca0000201400 */
[----:B--2---:R-:W-:Y:S01]  /*0440*/  FFMA R19, R14, R19, R15 ;  /* 0x000000130e137223 */ /* 0x004fe2000000000f */
[----:B------:R-:W-:-:S05]  /*0450*/  HFMA2 R15, -RZ, RZ, 0, 2.384185791015625e-07 ;  /* 0x00000004ff0f7431 */ /* 0x000fca00000001ff */
[----:B------:R-:W0:Y:S01]  /*0460*/  F2I.TRUNC.NTZ R19, R19 ;  /* 0x0000001300137305 */ /* 0x000e22000020f100 */
[----:B------:R-:W-:-:S04]  /*0470*/  VIADD R14, R23, 0xffffffff ;  /* 0xffffffff170e7836 */ /* 0x000fc80000000000 */
[----:B------:R-:W-:Y:S01]  /*0480*/  IMAD.WIDE R14, R14, R15, UR12 ;  /* 0x0000000c0e0e7e25 */ /* 0x000fe2000f8e020f */
[----:B0-----:R0:W-:Y:S04]  /*0490*/  STG.E desc[UR10][R10.64], R19 ;  /* 0x000000130a007986 */ /* 0x0011e8000c10190a */
[----:B------:R-:W2:Y:S04]  /*04a0*/  LDG.E R18, desc[UR10][R14.64] ;  /* 0x0000000a0e127981 */ /* 0x000ea8000c1e1900 */
[----:B------:R-:W3:Y:S01]  /*04b0*/  LDG.E R21, desc[UR10][R12.64+-0x4] ;  /* 0xfffffc0a0c157981 */ /* 0x000ee2000c1e1900 */
[----:B------:R-:W-:-:S02]  /*04c0*/  I2FP.F32.S32 R25, R19 ;  /* 0x0000001300197245 */ /* 0x000fc40000201400 */
[----:B--2---:R-:W-:-:S05]  /*04d0*/  I2FP.F32.S32 R18, R18 ;  /* 0x0000001200127245 */ /* 0x004fca0000201400 */
[----:B---3--:R-:W-:-:S04]  /*04e0*/  FFMA R18, R18, R21, R25 ;  /* 0x0000001512127223 */ /* 0x008fc80000000019 */
[----:B------:R-:W1:Y:S01]  /*04f0*/  F2I.TRUNC.NTZ R25, R18 ;  /* 0x0000001200197305 */ /* 0x000e62000020f100 */
[----:B------:R-:W-:-:S04]  /*0500*/  IMAD.MOV.U32 R21, RZ, RZ, 0x4 ;  /* 0x00000004ff157424 */ /* 0x000fc800078e00ff */
[----:B------:R-:W-:Y:S01]  /*0510*/  IMAD.WIDE R20, R22, R21, UR12 ;  /* 0x0000000c16147e25 */ /* 0x000fe2000f8e0215 */
[----:B-1----:R1:W-:Y:S04]  /*0520*/  STG.E desc[UR10][R10.64], R25 ;  /* 0x000000190a007986 */ /* 0x0023e8000c10190a */
[----:B------:R-:W2:Y:S04]  /*0530*/  LDG.E R24, desc[UR10][R20.64] ;  /* 0x0000000a14187981 */ /* 0x000ea8000c1e1900 */
[----:B0-----:R-:W3:Y:S01]  /*0540*/  LDG.E R19, desc[UR10][R12.64+-0x4] ;  /* 0xfffffc0a0c137981 */ /* 0x001ee2000c1e1900 */
[----:B------:R-:W-:-:S02]  /*0550*/  I2FP.F32.S32 R27, R25 ;  /* 0x00000019001b7245 */ /* 0x000fc40000201400 */
[----:B------:R-:W-:Y:S02]  /*0560*/  MOV R26, 0x4 ;  /* 0x00000004001a7802 */ /* 0x000fe40000000f00 */
[----:B--2---:R-:W-:-:S05]  /*0570*/  I2FP.F32.S32 R24, R24 ;  /* 0x0000001800187245 */ /* 0x004fca0000201400 */
[----:B---3--:R-:W-:-:S04]  /*0580*/  FFMA R24, R24, R19, R27 ;  /* 0x0000001318187223 */ /* 0x008fc8000000001b */
[----:B------:R-:W0:Y:S01]  /*0590*/  F2I.TRUNC.NTZ R27, R24 ;  /* 0x00000018001b7305 */ /* 0x000e22000020f100 */
[----:B------:R-:W-:Y:S01]  /*05a0*/  IMAD.WIDE R18, R7, R26, UR12 ;  /* 0x0000000c07127e25 */ /* 0x000fe2000f8e021a */
[----:B0-----:R0:W-:Y:S05]  /*05b0*/  STG.E desc[UR10][R10.64], R27 ;  /* 0x0000001b0a007986 */ /* 0x0011ea000c10190a */
[----:B------:R-:W1:Y:S04]  /*05c0*/  LDG.E R18, desc[UR10][R18.64] ;  /* 0x0000000a12127981 */ /* 0x000e68000c1e1900 */
[----:B------:R-:W2:Y:S01]  /*05d0*/  LDG.E R26, desc[UR10][R12.64+-0x4] ;  /* 0xfffffc0a0c1a7981 */ /* 0x000ea2000c1e1900 */
[----:B------:R-:W-:-:S02]  /*05e0*/  I2FP.F32.S32 R28, R27 ;  /* 0x0000001b001c7245 */ /* 0x000fc40000201400 */
[----:B-1----:R-:W-:-:S05]  /*05f0*/  I2FP.F32.S32 R25, R18 ;  /* 0x0000001200197245 */ /* 0x002fca0000201400 */
[----:B--2---:R-:W-:-:S06]  /*0600*/  FFMA R25, R25, R26, R28 ;  /* 0x0000001a19197223 */ /* 0x004fcc000000001c */
[----:B------:R-:W1:Y:S02]  /*0610*/  F2I.TRUNC.NTZ R25, R25 ;  /* 0x0000001900197305 */ /* 0x000e64000020f100 */
[----:B-1----:R1:W-:Y:S04]  /*0620*/  STG.E desc[UR10][R10.64], R25 ;  /* 0x000000190a007986 */ /* 0x0023e8000c10190a */
[----:B------:R-:W2:Y:S04]  /*0630*/  LDG.E R24, desc[UR10][R16.64+0x4] ;  /* 0x0000040a10187981 */ /* 0x000ea8000c1e1900 */
[----:B------:R-:W3:Y:S01]  /*0640*/  LDG.E R29, desc[UR10][R12.64] ;  /* 0x0000000a0c1d7981 */ /* 0x000ee2000c1e1900 */
[----:B------:R-:W-:-:S02]  /*0650*/  I2FP.F32.S32 R26, R25 ;  /* 0x00000019001a7245 */ /* 0x000fc40000201400 */
[----:B--2---:R-:W-:-:S05]  /*0660*/  I2FP.F32.S32 R24, R24 ;  /* 0x0000001800187245 */ /* 0x004fca0000201400 */
[----:B---3--:R-:W-:-:S04]  /*0670*/  FFMA R24, R24, R29, R26 ;  /* 0x0000001d18187223 */ /* 0x008fc8000000001a */
[----:B0-----:R-:W0:Y:S02]  /*0680*/  F2I.TRUNC.NTZ R27, R24 ;  /* 0x00000018001b7305 */ /* 0x001e24000020f100 */
[----:B0-----:R0:W-:Y:S04]  /*0690*/  STG.E desc[UR10][R10.64], R27 ;  /* 0x0000001b0a007986 */ /* 0x0011e8000c10190a */
[----:B------:R-:W2:Y:S04]  /*06a0*/  LDG.E R18, desc[UR10][R14.64+-0x4] ;  /* 0xfffffc0a0e127981 */ /* 0x000ea8000c1e1900 */
[----:B------:R-:W3:Y:S01]  /*06b0*/  LDG.E R19, desc[UR10][R12.64] ;  /* 0x0000000a0c137981 */ /* 0x000ee2000c1e1900 */
[----:B------:R-:W-:-:S02]  /*06c0*/  I2FP.F32.S32 R29, R27 ;  /* 0x0000001b001d7245 */ /* 0x000fc40000201400 */
[----:B--2---:R-:W-:-:S05]  /*06d0*/  I2FP.F32.S32 R18, R18 ;  /* 0x0000001200127245 */ /* 0x004fca0000201400 */
[----:B---3--:R-:W-:-:S06]  /*06e0*/  FFMA R29, R18, R19, R29 ;  /* 0x00000013121d7223 */ /* 0x008fcc000000001d */
[----:B------:R-:W2:Y:S01]  /*06f0*/  F2I.TRUNC.NTZ R29, R29 ;  /* 0x0000001d001d7305 */ /* 0x000ea2000020f100 */
[----:B------:R-:W-:-:S04]  /*0700*/  IMAD.U32 R19, RZ, RZ, UR16 ;  /* 0x00000010ff137e24 */ /* 0x000fc8000f8e00ff */
[----:B------:R-:W-:Y:S01]  /*0710*/  IMAD.WIDE R18, R19, 0x4, R20 ;  /* 0x0000000413127825 */ /* 0x000fe200078e0214 */
[----:B--2---:R2:W-:Y:S04]  /*0720*/  STG.E desc[UR10][R10.64], R29 ;  /* 0x0000001d0a007986 */ /* 0x0045e8000c10190a */
[----:B------:R-:W3:Y:S04]  /*0730*/  LDG.E R20, desc[UR10][R18.64] ;  /* 0x0000000a12147981 */ /* 0x000ee8000c1e1900 */
[----:B------:R-:W4:Y:S01]  /*0740*/  LDG.E R21, desc[UR10][R12.64] ;  /* 0x0000000a0c157981 */ /* 0x000f22000c1e1900 */
[----:B-1----:R-:W-:-:S02]  /*0750*/  I2FP.F32.S32 R25, R29 ;  /* 0x0000001d00197245 */ /* 0x002fc40000201400 */
[----:B---3--:R-:W-:-:S05]  /*0760*/  I2FP.F32.S32 R20, R20 ;  /* 0x0000001400147245 */ /* 0x008fca0000201400 */
[----:B----4-:R-:W-:Y:S01]  /*0770*/  FFMA R25, R20, R21, R25 ;  /* 0x0000001514197223 */ /* 0x010fe20000000019 */
[----:B------:R-:W-:-:S05]  /*0780*/  HFMA2 R21, -RZ, RZ, 0, 2.384185791015625e-07 ;  /* 0x00000004ff157431 */ /* 0x000fca00000001ff */
[----:B------:R-:W1:Y:S01]  /*0790*/  F2I.TRUNC.NTZ R25, R25 ;  /* 0x0000001900197305 */ /* 0x000e62000020f100 */
[----:B------:R-:W-:Y:S01]  /*07a0*/  IMAD.WIDE R20, R4, R21, UR12 ;  /* 0x0000000c04147e25 */ /* 0x000fe2000f8e0215 */
[----:B-1----:R1:W-:Y:S05]  /*07b0*/  STG.E desc[UR10][R10.64], R25 ;  /* 0x000000190a007986 */ /* 0x0023ea000c10190a */
[----:B------:R-:W3:Y:S04]  /*07c0*/  LDG.E R20, desc[UR10][R20.64] ;  /* 0x0000000a14147981 */ /* 0x000ee8000c1e1900 */
[----:B0-----:R-:W4:Y:S01]  /*07d0*/  LDG.E R27, desc[UR10][R12.64] ;  /* 0x0000000a0c1b7981 */ /* 0x001f22000c1e1900 */
[----:B--2---:R-:W-:-:S02]  /*07e0*/  I2FP.F32.S32 R29, R25 ;  /* 0x00000019001d7245 */ /* 0x004fc40000201400 */
[----:B---3--:R-:W-:-:S05]  /*07f0*/  I2FP.F32.S32 R24, R20 ;  /* 0x0000001400187245 */ /* 0x008fca0000201400 */
[----:B----4-:R-:W-:-:S04]  /*0800*/  FFMA R24, R24, R27, R29 ;  /* 0x0000001b18187223 */ /* 0x010fc8000000001d */
[----:B------:R-:W0:Y:S02]  /*0810*/  F2I.TRUNC.NTZ R27, R24 ;  /* 0x00000018001b7305 */ /* 0x000e24000020f100 */
[----:B0-----:R0:W-:Y:S04]  /*0820*/  STG.E desc[UR10][R10.64], R27 ;  /* 0x0000001b0a007986 */ /* 0x0011e8000c10190a */
[----:B------:R-:W2:Y:S04]  /*0830*/  LDG.E R26, desc[UR10][R16.64+0x8] ;  /* 0x0000080a101a7981 */ /* 0x000ea8000c1e1900 */
[----:B------:R-:W3:Y:S01]  /*0840*/  LDG.E R29, desc[UR10][R12.64+0x4] ;  /* 0x0000040a0c1d7981 */ /* 0x000ee2000c1e1900 */
[----:B------:R-:W-:-:S02]  /*0850*/  I2FP.F32.S32 R28, R27 ;  /* 0x0000001b001c7245 */ /* 0x000fc40000201400 */
[----:B--2---:R-:W-:-:S05]  /*0860*/  I2FP.F32.S32 R26, R26 ;  /* 0x0000001a001a7245 */ /* 0x004fca0000201400 */
[----:B---3--:R-:W-:-:S04]  /*0870*/  FFMA R26, R26, R29, R28 ;  /* 0x0000001d1a1a7223 */ /* 0x008fc8000000001c */
[----:B------:R-:W2:Y:S02]  /*0880*/  F2I.TRUNC.NTZ R21, R26 ;  /* 0x0000001a00157305 */ /* 0x000ea4000020f100 */
[----:B--2---:R2:W-:Y:S04]  /*0890*/  STG.E desc[UR10][R10.64], R21 ;  /* 0x000000150a007986 */ /* 0x0045e8000c10190a */
[----:B------:R-:W3:Y:S04]  /*08a0*/  LDG.E R20, desc[UR10][R14.64+-0x8] ;  /* 0xfffff80a0e147981 */ /* 0x000ee8000c1e1900 */
[----:B-1----:R-:W4:Y:S01]  /*08b0*/  LDG.E R25, desc[UR10][R12.64+0x4] ;  /* 0x0000040a0c197981 */ /* 0x002f22000c1e1900 */
[----:B------:R-:W-:Y:S01]  /*08c0*/  I2FP.F32.S32 R29, R21 ;  /* 0x00000015001d7245 */ /* 0x000fe20000201400 */
[----:B0-----:R-:W-:-:S04]  /*08d0*/  IMAD.U32 R27, RZ, RZ, UR16 ;  /* 0x00000010ff1b7e24 */ /* 0x001fc8000f8e00ff */
[----:B------:R-:W-:Y:S01]  /*08e0*/  IMAD.WIDE R18, R27, 0x4, R18 ;  /* 0x000000041b127825 */ /* 0x000fe200078e0212 */
[----:B---3--:R-:W-:-:S05]  /*08f0*/  I2FP.F32.S32 R20, R20 ;  /* 0x0000001400147245 */ /* 0x008fca0000201400 */
[----:B----4-:R-:W-:-:S04]  /*0900*/  FFMA R20, R20, R25, R29 ;  /* 0x0000001914147223 */ /* 0x010fc8000000001d */
[----:B------:R-:W0:Y:S02]  /*0910*/  F2I.TRUNC.NTZ R25, R20 ;  /* 0x0000001400197305 */ /* 0x000e24000020f100 */
[----:B0-----:R0:W-:Y:S04]  /*0920*/  STG.E desc[UR10][R10.64], R25 ;  /* 0x000000190a007986 */ /* 0x0011e8000c10190a */
[----:B------:R-:W3:Y:S04]  /*0930*/  LDG.E R24, desc[UR10][R18.64] ;  /* 0x0000000a12187981 */ /* 0x000ee8000c1e1900 */
[----:B--2---:R-:W2:Y:S01]  /*0940*/  LDG.E R21, desc[UR10][R12.64+0x4] ;  /* 0x0000040a0c157981 */ /* 0x004ea2000c1e1900 */
[----:B------:R-:W-:-:S02]  /*0950*/  I2FP.F32.S32 R27, R25 ;  /* 0x00000019001b7245 */ /* 0x000fc40000201400 */
[----:B---3--:R-:W-:-:S05]  /*0960*/  I2FP.F32.S32 R24, R24 ;  /* 0x0000001800187245 */ /* 0x008fca0000201400 */
[----:B--2---:R-:W-:-:S04]  /*0970*/  FFMA R24, R24, R21, R27 ;  /* 0x0000001518187223 */ /* 0x004fc8000000001b */
[----:B------:R-:W1:Y:S01]  /*0980*/  F2I.TRUNC.NTZ R27, R24 ;  /* 0x00000018001b7305 */ /* 0x000e62000020f100 */
[----:B------:R-:W-:-:S05]  /*0990*/  MOV R21, 0x4 ;  /* 0x0000000400157802 */ /* 0x000fca0000000f00 */
[----:B------:R-:W-:Y:S01]  /*09a0*/  IMAD.WIDE R20, R6, R21, UR12 ;  /* 0x0000000c06147e25 */ /* 0x000fe2000f8e0215 */
[----:B-1----:R1:W-:Y:S05]  /*09b0*/  STG.E desc[UR10][R10.64], R27 ;  /* 0x0000001b0a007986 */ /* 0x0023ea000c10190a */
[----:B------:R-:W0:Y:S04]  /*09c0*/  LDG.E R20, desc[UR10][R20.64] ;  /* 0x0000000a14147981 */ /* 0x000e28000c1e1900 */
[----:B------:R-:W2:Y:S01]  /*09d0*/  LDG.E R26, desc[UR10][R12.64+0x4] ;  /* 0x0000040a0c1a7981 */ /* 0x000ea2000c1e1900 */
[----:B------:R-:W-:-:S02]  /*09e0*/  I2FP.F32.S32 R28, R27 ;  /* 0x0000001b001c7245 */ /* 0x000fc40000201400 */
[----:B0-----:R-:W-:-:S05]  /*09f0*/  I2FP.F32.S32 R25, R20 ;  /* 0x0000001400197245 */ /* 0x001fca0000201400 */
[----:B--2---:R-:W-:-:S06]  /*0a00*/  FFMA R25, R25, R26, R28 ;  /* 0x0000001a19197223 */ /* 0x004fcc000000001c */
        /* <DEDUP_REMOVED lines=12> */
[----:B------:R-:W-:-:S04]  /*0ad0*/  IMAD.U32 R17, RZ, RZ, UR16 ;  /* 0x00000010ff117e24 */ /* 0x000fc8000f8e00ff */
[----:B------:R-:W-:Y:S01]  /*0ae0*/  IMAD.WIDE R18, R17, 0x4, R18 ;  /* 0x0000000411127825 */ /* 0x000fe200078e0212 */
[----:B---3--:R-:W-:-:S05]  /*0af0*/  I2FP.F32.S32 R20, R14 ;  /* 0x0000000e00147245 */ /* 0x008fca0000201400 */
[----:B----4-:R-:W-:-:S04]  /*0b00*/  FFMA R20, R20, R27, R29 ;  /* 0x0000001b14147223 */ /* 0x010fc8000000001d */
[----:B0-----:R-:W0:Y:S02]  /*0b10*/  F2I.TRUNC.NTZ R25, R20 ;  /* 0x0000001400197305 */ /* 0x001e24000020f100 */
[----:B0-----:R1:W-:Y:S04]  /*0b20*/  STG.E desc[UR10][R10.64], R25 ;  /* 0x000000190a007986 */ /* 0x0013e8000c10190a */
[----:B------:R-:W3:Y:S04]  /*0b30*/  LDG.E R18, desc[UR10][R18.64] ;  /* 0x0000000a12127981 */ /* 0x000ee8000c1e1900 */
[----:B------:R-:W4:Y:S01]  /*0b40*/  LDG.E R17, desc[UR10][R12.64+0x8] ;  /* 0x0000080a0c117981 */ /* 0x000f22000c1e1900 */
[----:B------:R-:W-:Y:S01]  /*0b50*/  I2FP.F32.S32 R15, R25 ;  /* 0x00000019000f7245 */ /* 0x000fe20000201400 */
[----:B------:R-:W-:Y:S01]  /*0b60*/  HFMA2 R16, -RZ, RZ, 0, 2.384185791015625e-07 ;  /* 0x00000004ff107431 */ /* 0x000fe200000001ff */
[----:B---3--:R-:W-:-:S05]  /*0b70*/  I2FP.F32.S32 R14, R18 ;  /* 0x00000012000e7245 */ /* 0x008fca0000201400 */
[----:B----4-:R-:W-:-:S04]  /*0b80*/  FFMA R14, R14, R17, R15 ;  /* 0x000000110e0e7223 */ /* 0x010fc8000000000f */
[----:B--2---:R-:W0:Y:S01]  /*0b90*/  F2I.TRUNC.NTZ R21, R14 ;  /* 0x0000000e00157305 */ /* 0x004e22000020f100 */
[----:B------:R-:W-:Y:S01]  /*0ba0*/  IMAD.WIDE R16, R5, R16, UR12 ;  /* 0x0000000c05107e25 */ /* 0x000fe2000f8e0210 */
[----:B0-----:R1:W-:Y:S05]  /*0bb0*/  STG.E desc[UR10][R10.64], R21 ;  /* 0x000000150a007986 */ /* 0x0013ea000c10190a */
[----:B------:R-:W2:Y:S04]  /*0bc0*/  LDG.E R16, desc[UR10][R16.64] ;  /* 0x0000000a10107981 */ /* 0x000ea8000c1e1900 */
[----:B------:R0:W3:Y:S01]  /*0bd0*/  LDG.E R20, desc[UR10][R12.64+0x8] ;  /* 0x0000080a0c147981 */ /* 0x0000e2000c1e1900 */
[----:B------:R-:W-:Y:S01]  /*0be0*/  I2FP.F32.S32 R18, R21 ;  /* 0x0000001500127245 */ /* 0x000fe20000201400 */
[----:B------:R-:W-:-:S04]  /*0bf0*/  UIADD3 UR5, UPT, UPT, UR5, 0x4, URZ ;  /* 0x0000000405057890 */ /* 0x000fc8000fffe0ff */
[----:B------:R-:W-:Y:S01]  /*0c00*/  UISETP.NE.AND UP0, UPT, UR5, URZ, UPT ;  /* 0x000000ff0500728c */ /* 0x000fe2000bf05270 */
[----:B------:R-:W-:Y:S01]  /*0c10*/  IMAD R14, RZ, RZ, -UR16 ;  /* 0x80000010ff0e7e24 */ /* 0x000fe2000f8e02ff */
[----:B------:R-:W-:Y:S02]  /*0c20*/  MOV R19, UR16 ;  /* 0x0000001000137c02 */ /* 0x000fe40008000f00 */
[----:B0-----:R-:W-:Y:S01]  /*0c30*/  IADD3 R12, P0, PT, R12, 0x10, RZ ;  /* 0x000000100c0c7810 */ /* 0x001fe20007f1e0ff */
[C---:B------:R-:W-:Y:S01]  /*0c40*/  IMAD R4, R14.reuse, 0x4, R4 ;  /* 0x000000040e047824 */ /* 0x040fe200078e0204 */
[C---:B------:R-:W-:Y:S01]  /*0c50*/  LEA R5, R14.reuse, R5, 0x2 ;  /* 0x000000050e057211 */ /* 0x040fe200078e10ff */
[C---:B------:R-:W-:Y:S01]  /*0c60*/  IMAD R6, R14.reuse, 0x4, R6 ;  /* 0x000000040e067824 */ /* 0x040fe200078e0206 */
[----:B------:R-:W-:Y:S01]  /*0c70*/  LEA R7, R14, R7, 0x2 ;  /* 0x000000070e077211 */ /* 0x000fe200078e10ff */
[----:B------:R-:W-:Y:S01]  /*0c80*/  IMAD R22, R19, 0x4, R22 ;  /* 0x0000000413167824 */ /* 0x000fe200078e0216 */
[----:B------:R-:W-:Y:S01]  /*0c90*/  IADD3.X R13, PT, PT, RZ, R13, RZ, P0, !PT ;  /* 0x0000000dff0d7210 */ /* 0x000fe200007fe4ff */
[----:B------:R-:W-:Y:S01]  /*0ca0*/  VIADD R23, R23, 0xfffffffc ;  /* 0xfffffffc17177836 */ /* 0x000fe20000000000 */
[----:B------:R-:W-:Y:S01]  /*0cb0*/  UIADD3 UR4, UPT, UPT, UR4, 0x4, URZ ;  /* 0x0000000404047890 */ /* 0x000fe2000fffe0ff */
[----:B--2---:R-:W-:-:S05]  /*0cc0*/  I2FP.F32.S32 R15, R16 ;  /* 0x00000010000f7245 */ /* 0x004fca0000201400 */
[----:B---3--:R-:W-:-:S06]  /*0cd0*/  FFMA R15, R15, R20, R18 ;  /* 0x000000140f0f7223 */ /* 0x008fcc0000000012 */
[----:B------:R-:W0:Y:S02]  /*0ce0*/  F2I.TRUNC.NTZ R15, R15 ;  /* 0x0000000f000f7305 */ /* 0x000e24000020f100 */
[----:B0-----:R1:W-:Y:S01]  /*0cf0*/  STG.E desc[UR10][R10.64], R15 ;  /* 0x0000000f0a007986 */ /* 0x0013e2000c10190a */
[----:B------:R-:W-:Y:S05]  /*0d00*/  BRA.U UP0, `(.L_x_1) ;  /* 0xfffffff500b07547 */ /* 0x000fea000b83ffff */
[----:B------:R-:W-:-:S12]  /*0d10*/  UIADD3 UR7, UPT, UPT, UR4, 0x1, URZ ;  /* 0x0000000104077890 */ /* 0x000fd8000fffe0ff */
.L_x_0:
[----:B------:R-:W-:-:S06]  /*0d20*/  ULOP3.LUT UP0, UR4, UR6, 0x3, URZ, 0xc0, !UPT ;  /* 0x0000000306047892 */ /* 0x000fcc000f80c0ff */
[----:B------:R-:W-:-:S13]  /*0d30*/  PLOP3.LUT P0, PT, PT, PT, UP0, 0x80, 0x8 ;  /* 0x000000000008781c */ /* 0x000fda0003f0f008 */
[----:B------:R-:W-:Y:S05]  /*0d40*/  @!P0 EXIT ;  /* 0x000000000000894d */ /* 0x000fea0003800000 */
[----:B------:R-:W-:-:S09]  /*0d50*/  UISETP.NE.AND UP0, UPT, UR4, 0x1, UPT ;  /* 0x000000010400788c */ /* 0x000fd2000bf05270 */
[----:B------:R-:W-:Y:S05]  /*0d60*/  BRA.U !UP0, `(.L_x_2) ;  /* 0x0000000508787547 */ /* 0x000fea000b800000 */
[----:B------:R-:W2:Y:S01]  /*0d70*/  LDCU.64 UR4, c[0x0][0x390] ;  /* 0x00007200ff0477ac */ /* 0x000ea20008000a00 */
[----:B------:R-:W-:-:S05]  /*0d80*/  MOV R5, UR7 ;  /* 0x0000000700057c02 */ /* 0x000fca0008000f00 */
[----:B------:R-:W-:-:S05]  /*0d90*/  IMAD.WIDE R4, R5, 0x4, R8 ;  /* 0x0000000405047825 */ /* 0x000fca00078e0208 */
[----:B------:R-:W3:Y:S01]  /*0da0*/  LDG.E R6, desc[UR10][R4.64] ;  /* 0x0000000a04067981 */ /* 0x000ee2000c1e1900 */
[----:B--2---:R-:W-:-:S06]  /*0db0*/  UIMAD.WIDE.U32 UR4, UR7, 0x4, UR4 ;  /* 0x00000004070478a5 */ /* 0x004fcc000f8e0004 */
[----:B------:R-:W-:Y:S01]  /*0dc0*/  MOV R13, UR5 ;  /* 0x00000005000d7c02 */ /* 0x000fe20008000f00 */
[----:B------:R-:W-:-:S05]  /*0dd0*/  IMAD.U32 R12, RZ, RZ, UR4 ;  /* 0x00000004ff0c7e24 */ /* 0x000fca000f8e00ff */
[----:B------:R-:W2:Y:S01]  /*0de0*/  LDG.E R13, desc[UR10][R12.64] ;  /* 0x0000000a0c0d7981 */ /* 0x000ea2000c1e1900 */
[----:B01----:R-:W-:Y:S02]  /*0df0*/  I2FP.F32.S32 R15, R15 ;  /* 0x0000000f000f7245 */ /* 0x003fe40000201400 */
[----:B------:R-:W-:Y:S01]  /*0e00*/  MOV R7, 0x4 ;  /* 0x0000000400077802 */ /* 0x000fe20000000f00 */
[----:B------:R-:W-:Y:S01]  /*0e10*/  IMAD.U32 R14, RZ, RZ, UR4 ;  /* 0x00000004ff0e7e24 */ /* 0x000fe2000f8e00ff */
[----:B---3--:R-:W-:-:S05]  /*0e20*/  I2FP.F32.S32 R6, R6 ;  /* 0x0000000600067245 */ /* 0x008fca0000201400 */
[----:B--2---:R-:W-:-:S04]  /*0e30*/  FFMA R16, R6, R13, R15 ;  /* 0x0000000d06107223 */ /* 0x004fc8000000000f */
[----:B------:R-:W0:Y:S01]  /*0e40*/  F2I.TRUNC.NTZ R17, R16 ;  /* 0x0000001000117305 */ /* 0x000e22000020f100 */
[----:B------:R-:W-:-:S04]  /*0e50*/  VIADD R6, R2, -UR7 ;  /* 0x8000000702067c36 */ /* 0x000fc80008000000 */
[----:B------:R-:W-:Y:S01]  /*0e60*/  IMAD.WIDE R6, R6, R7, UR12 ;  /* 0x0000000c06067e25 */ /* 0x000fe2000f8e0207 */
[----:B------:R-:W-:Y:S01]  /*0e70*/  MOV R15, UR5 ;  /* 0x00000005000f7c02 */ /* 0x000fe20008000f00 */
[----:B0-----:R0:W-:Y:S04]  /*0e80*/  STG.E desc[UR10][R10.64], R17 ;  /* 0x000000110a007986 */ /* 0x0011e8000c10190a */
[----:B------:R-:W2:Y:S04]  /*0e90*/  LDG.E R18, desc[UR10][R6.64] ;  /* 0x0000000a06127981 */ /* 0x000ea8000c1e1900 */
[----:B------:R-:W3:Y:S01]  /*0ea0*/  LDG.E R15, desc[UR10][R14.64] ;  /* 0x0000000a0e0f7981 */ /* 0x000ee2000c1e1900 */
[----:B------:R-:W-:Y:S01]  /*0eb0*/  I2FP.F32.S32 R13, R17 ;  /* 0x00000011000d7245 */ /* 0x000fe20000201400 */
[----:B------:R-:W-:-:S02]  /*0ec0*/  HFMA2 R12, -RZ, RZ, 0, 2.384185791015625e-07 ;  /* 0x00000004ff0c7431 */ /* 0x000fc400000001ff */
[----:B------:R-:W-:Y:S01]  /*0ed0*/  IMAD.U32 R16, RZ, RZ, UR4 ;  /* 0x00000004ff107e24 */ /* 0x000fe2000f8e00ff */
[----:B0-----:R-:W-:Y:S02]  /*0ee0*/  MOV R17, UR5 ;  /* 0x0000000500117c02 */ /* 0x001fe40008000f00 */
[----:B--2---:R-:W-:-:S05]  /*0ef0*/  I2FP.F32.S32 R18, R18 ;  /* 0x0000001200127245 */ /* 0x004fca0000201400 */
[----:B---3--:R-:W-:Y:S01]  /*0f00*/  FFMA R18, R18, R15, R13 ;  /* 0x0000000f12127223 */ /* 0x008fe2000000000d */
[----:B------:R-:W-:-:S03]  /*0f10*/  VIADD R13, R3, UR7 ;  /* 0x00000007030d7c36 */ /* 0x000fc60008000000 */
[----:B------:R-:W0:Y:S01]  /*0f20*/  F2I.TRUNC.NTZ R19, R18 ;  /* 0x0000001200137305 */ /* 0x000e22000020f100 */
[----:B------:R-:W-:-:S04]  /*0f30*/  IMAD R13, R13, UR16, R0 ;  /* 0x000000100d0d7c24 */ /* 0x000fc8000f8e0200 */
[----:B------:R-:W-:Y:S01]  /*0f40*/  IMAD.WIDE R12, R13, R12, UR12 ;  /* 0x0000000c0d0c7e25 */ /* 0x000fe2000f8e020c */
[----:B0-----:R0:W-:Y:S04]  /*0f50*/  STG.E desc[UR10][R10.64], R19 ;  /* 0x000000130a007986 */ /* 0x0011e8000c10190a */
[----:B------:R-:W2:Y:S04]  /*0f60*/  LDG.E R14, desc[UR10][R12.64] ;  /* 0x0000000a0c0e7981 */ /* 0x000ea8000c1e1900 */
[----:B------:R-:W3:Y:S01]  /*0f70*/  LDG.E R17, desc[UR10][R16.64] ;  /* 0x0000000a10117981 */ /* 0x000ee2000c1e1900 */
[----:B------:R-:W-:Y:S01]  /*0f80*/  I2FP.F32.S32 R15, R19 ;  /* 0x00000013000f7245 */ /* 0x000fe20000201400 */
[----:B------:R-:W-:Y:S01]  /*0f90*/  IMAD.U32 R18, RZ, RZ, UR4 ;  /* 0x00000004ff127e24 */ /* 0x000fe2000f8e00ff */
[----:B0-----:R-:W-:-:S02]  /*0fa0*/  MOV R19, UR5 ;  /* 0x0000000500137c02 */ /* 0x001fc40008000f00 */
[----:B--2---:R-:W-:-:S05]  /*0fb0*/  I2FP.F32.S32 R14, R14 ;  /* 0x0000000e000e7245 */ /* 0x004fca0000201400 */
[----:B---3--:R-:W-:Y:S01]  /*0fc0*/  FFMA R20, R14, R17, R15 ;  /* 0x000000110e147223 */ /* 0x008fe2000000000f */
[----:B------:R-:W-:-:S03]  /*0fd0*/  VIADD R15, R3, -UR7 ;  /* 0x80000007030f7c36 */ /* 0x000fc60008000000 */
[----:B------:R-:W0:Y:S01]  /*0fe0*/  F2I.TRUNC.NTZ R21, R20 ;  /* 0x0000001400157305 */ /* 0x000e22000020f100 */
[----:B------:R-:W-:Y:S01]  /*0ff0*/  MOV R14, 0x4 ;  /* 0x00000004000e7802 */ /* 0x000fe20000000f00 */
[----:B------:R-:W-:-:S04]  /*1000*/  IMAD R15, R15, UR16, R0 ;  /* 0x000000100f0f7c24 */ /* 0x000fc8000f8e0200 */
[----:B------:R-:W-:Y:S01]  /*1010*/  IMAD.WIDE R14, R15, R14, UR12 ;  /* 0x0000000c0f0e7e25 */ /* 0x000fe2000f8e020e */
[----:B0-----:R0:W-:Y:S05]  /*1020*/  STG.E desc[UR10][R10.64], R21 ;  /* 0x000000150a007986 */ /* 0x0011ea000c10190a */
[----:B------:R-:W2:Y:S04]  /*1030*/  LDG.E R14, desc[UR10][R14.64] ;  /* 0x0000000a0e0e7981 */ /* 0x000ea8000c1e1900 */
[----:B------:R-:W3:Y:S01]  /*1040*/  LDG.E R19, desc[UR10][R18.64] ;  /* 0x0000000a12137981 */ /* 0x000ee2000c1e1900 */
[----:B------:R-:W-:-:S02]  /*1050*/  I2FP.F32.S32 R17, R21 ;  /* 0x0000001500117245 */ /* 0x000fc40000201400 */
[----:B--2---:R-:W-:-:S05]  /*1060*/  I2FP.F32.S32 R16, R14 ;  /* 0x0000000e00107245 */ /* 0x004fca0000201400 */
[----:B---3--:R-:W-:-:S04]  /*1070*/  FFMA R20, R16, R19, R17 ;  /* 0x0000001310147223 */ /* 0x008fc80000000011 */
[----:B------:R-:W1:Y:S01]  /*1080*/  F2I.TRUNC.NTZ R23, R20 ;  /* 0x0000001400177305 */ /* 0x000e62000020f100 */
[----:B------:R-:W-:Y:S01]  /*1090*/  MOV R17, UR5 ;  /* 0x0000000500117c02 */ /* 0x000fe20008000f00 */
[----:B------:R-:W-:Y:S01]  /*10a0*/  IMAD.U32 R16, RZ, RZ, UR4 ;  /* 0x00000004ff107e24 */ /* 0x000fe2000f8e00ff */
[----:B-1----:R-:W-:Y:S04]  /*10b0*/  STG.E desc[UR10][R10.64], R23 ;  /* 0x000000170a007986 */ /* 0x002fe8000c10190a */
[----:B------:R-:W2:Y:S04]  /*10c0*/  LDG.E R4, desc[UR10][R4.64+0x4] ;  /* 0x0000040a04047981 */ /* 0x000ea8000c1e1900 */
[----:B------:R-:W3:Y:S01]  /*10d0*/  LDG.E R17, desc[UR10][R16.64+0x4] ;  /* 0x0000040a10117981 */ /* 0x000ee2000c1e1900 */
[----:B0-----:R-:W-:-:S02]  /*10e0*/  I2FP.F32.S32 R21, R23 ;  /* 0x0000001700157245 */ /* 0x001fc40000201400 */
[----:B------:R-:W-:Y:S02]  /*10f0*/  MOV R15, UR5 ;  /* 0x00000005000f7c02 */ /* 0x000fe40008000f00 */
[----:B--2---:R-:W-:-:S05]  /*1100*/  I2FP.F32.S32 R14, R4 ;  /* 0x00000004000e7245 */ /* 0x004fca0000201400 */
[----:B---3--:R-:W-:-:S06]  /*1110*/  FFMA R21, R14, R17, R21 ;  /* 0x000000110e157223 */ /* 0x008fcc0000000015 */
[----:B------:R-:W0:Y:S01]  /*1120*/  F2I.TRUNC.NTZ R21, R21 ;  /* 0x0000001500157305 */ /* 0x000e22000020f100 */
[----:B------:R-:W-:Y:S01]  /*1130*/  IMAD.U32 R14, RZ, RZ, UR4 ;  /* 0x00000004ff0e7e24 */ /* 0x000fe2000f8e00ff */
[----:B0-----:R-:W-:Y:S04]  /*1140*/  STG.E desc[UR10][R10.64], R21 ;  /* 0x000000150a007986 */ /* 0x001fe8000c10190a */
[----:B------:R-:W2:Y:S04]  /*1150*/  LDG.E R6, desc[UR10][R6.64+-0x4] ;  /* 0xfffffc0a06067981 */ /* 0x000ea8000c1e1900 */
[----:B------:R-:W3:Y:S01]  /*1160*/  LDG.E R15, desc[UR10][R14.64+0x4] ;  /* 0x0000040a0e0f7981 */ /* 0x000ee2000c1e1900 */
[----:B------:R-:W-:Y:S01]  /*1170*/  I2FP.F32.S32 R19, R21 ;  /* 0x0000001500137245 */ /* 0x000fe20000201400 */
[----:B------:R-:W-:-:S04]  /*1180*/  IMAD.U32 R17, RZ, RZ, UR16 ;  /* 0x00000010ff117e24 */ /* 0x000fc8000f8e00ff */
[----:B------:R-:W-:Y:S01]  /*1190*/  IMAD.WIDE R12, R17, 0x4, R12 ;  /* 0x00000004110c7825 */ /* 0x000fe200078e020c */
[----:B------:R-:W-:Y:S02]  /*11a0*/  MOV R17, UR5 ;  /* 0x0000000500117c02 */ /* 0x000fe40008000f00 */
[----:B--2---:R-:W-:-:S05]  /*11b0*/  I2FP.F32.S32 R4, R6 ;  /* 0x0000000600047245 */ /* 0x004fca0000201400 */
[----:B---3--:R-:W-:-:S04]  /*11c0*/  FFMA R4, R4, R15, R19 ;  /* 0x0000000f04047223 */ /* 0x008fc80000000013 */
[----:B------:R-:W0:Y:S02]  /*11d0*/  F2I.TRUNC.NTZ R5, R4 ;  /* 0x0000000400057305 */ /* 0x000e24000020f100 */
[----:B0-----:R0:W-:Y:S04]  /*11e0*/  STG.E desc[UR10][R10.64], R5 ;  /* 0x000000050a007986 */ /* 0x0011e8000c10190a */
[----:B------:R-:W2:Y:S04]  /*11f0*/  LDG.E R12, desc[UR10][R12.64] ;  /* 0x0000000a0c0c7981 */ /* 0x000ea8000c1e1900 */
[----:B------:R-:W3:Y:S01]  /*1200*/  LDG.E R17, desc[UR10][R16.64+0x4] ;  /* 0x0000040a10117981 */ /* 0x000ee2000c1e1900 */
[----:B------:R-:W-:Y:S01]  /*1210*/  I2FP.F32.S32 R7, R5 ;  /* 0x0000000500077245 */ /* 0x000fe20000201400 */
[----:B------:R-:W-:Y:S01]  /*1220*/  ULOP3.LUT UR8, URZ, UR7, URZ, 0x33, !UPT ;  /* 0x00000007ff087292 */ /* 0x000fe2000f8e33ff */
[----:B------:R-:W-:Y:S01]  /*1230*/  HFMA2 R15, -RZ, RZ, 0, 2.384185791015625e-07 ;  /* 0x00000004ff0f7431 */ /* 0x000fe200000001ff */
[----:B--2---:R-:W-:-:S05]  /*1240*/  I2FP.F32.S32 R6, R12 ;  /* 0x0000000c00067245 */ /* 0x004fca0000201400 */
[----:B---3--:R-:W-:Y:S01]  /*1250*/  FFMA R14, R6, R17, R7 ;  /* 0x00000011060e7223 */ /* 0x008fe20000000007 */
[----:B------:R-:W-:-:S03]  /*1260*/  VIADD R7, R3, UR8 ;  /* 0x0000000803077c36 */ /* 0x000fc60008000000 */
[----:B------:R-:W1:Y:S01]  /*1270*/  F2I.TRUNC.NTZ R19, R14 ;  /* 0x0000000e00137305 */ /* 0x000e62000020f100 */
[----:B------:R-:W-:-:S04]  /*1280*/  IMAD R4, R7, UR16, R0 ;  /* 0x0000001007047c24 */ /* 0x000fc8000f8e0200 */
[----:B0-----:R-:W-:Y:S01]  /*1290*/  IMAD.WIDE R4, R4, R15, UR12 ;  /* 0x0000000c04047e25 */ /* 0x001fe2000f8e020f */
[----:B------:R-:W-:-:S03]  /*12a0*/  MOV R7, UR5 ;  /* 0x0000000500077c02 */ /* 0x000fc60008000f00 */
[----:B------:R-:W-:Y:S01]  /*12b0*/  IMAD.U32 R6, RZ, RZ, UR4 ;  /* 0x00000004ff067e24 */ /* 0x000fe2000f8e00ff */
[----:B-1----:R2:W-:Y:S04]  /*12c0*/  STG.E desc[UR10][R10.64], R19 ;  /* 0x000000130a007986 */ /* 0x0025e8000c10190a */
[----:B------:R-:W3:Y:S04]  /*12d0*/  LDG.E R4, desc[UR10][R4.64] ;  /* 0x0000000a04047981 */ /* 0x000ee8000c1e1900 */
[----:B------:R-:W4:Y:S01]  /*12e0*/  LDG.E R7, desc[UR10][R6.64+0x4] ;  /* 0x0000040a06077981 */ /* 0x000f22000c1e1900 */
[----:B------:R-:W-:Y:S01]  /*12f0*/  I2FP.F32.S32 R13, R19 ;  /* 0x00000013000d7245 */ /* 0x000fe20000201400 */
[----:B------:R-:W-:Y:S01]  /*1300*/  UIADD3 UR7, UPT, UPT, UR7, 0x2, URZ ;  /* 0x0000000207077890 */ /* 0x000fe2000fffe0ff */
[----:B---3--:R-:W-:-:S05]  /*1310*/  I2FP.F32.S32 R12, R4 ;  /* 0x00000004000c7245 */ /* 0x008fca0000201400 */
[----:B----4-:R-:W-:-:S04]  /*1320*/  FFMA R12, R12, R7, R13 ;  /* 0x000000070c0c7223 */ /* 0x010fc8000000000d */
[----:B------:R-:W0:Y:S02]  /*1330*/  F2I.TRUNC.NTZ R15, R12 ;  /* 0x0000000c000f7305 */ /* 0x000e24000020f100 */
[----:B0-----:R2:W-:Y:S02]  /*1340*/  STG.E desc[UR10][R10.64], R15 ;  /* 0x0000000f0a007986 */ /* 0x0015e4000c10190a */
.L_x_2:
[----:B------:R-:W-:-:S04]  /*1350*/  ULOP3.LUT UR6, UR6, 0x1, URZ, 0xc0, !UPT ;  /* 0x0000000106067892 */ /* 0x000fc8000f8ec0ff */
[----:B------:R-:W-:-:S06]  /*1360*/  UISETP.NE.U32.AND UP0, UPT, UR6, 0x1, UPT ;  /* 0x000000010600788c */ /* 0x000fcc000bf05070 */
[----:B------:R-:W-:-:S13]  /*1370*/  PLOP3.LUT P0, PT, PT, PT, UP0, 0x80, 0x8 ;  /* 0x000000000008781c */ /* 0x000fda0003f0f008 */
[----:B------:R-:W-:Y:S05]  /*1380*/  @P0 EXIT ;  /* 0x000000000000094d */ /* 0x000fea0003800000 */
[----:B------:R-:W3:Y:S01]  /*1390*/  LDCU.64 UR4, c[0x0][0x390] ;  /* 0x00007200ff0477ac */ /* 0x000ee20008000a00 */
[----:B------:R-:W-:-:S04]  /*13a0*/  IMAD.U32 R5, RZ, RZ, UR7 ;  /* 0x00000007ff057e24 */ /* 0x000fc8000f8e00ff */
[----:B------:R-:W-:-:S06]  /*13b0*/  IMAD.WIDE R8, R5, 0x4, R8 ;  /* 0x0000000405087825 */ /* 0x000fcc00078e0208 */
[----:B------:R-:W4:Y:S01]  /*13c0*/  LDG.E R8, desc[UR10][R8.64] ;  /* 0x0000000a08087981 */ /* 0x000f22000c1e1900 */
[----:B---3--:R-:W-:-:S06]  /*13d0*/  UIMAD.WIDE.U32 UR4, UR7, 0x4, UR4 ;  /* 0x00000004070478a5 */ /* 0x008fcc000f8e0004 */
[----:B------:R-:W-:Y:S01]  /*13e0*/  IMAD.U32 R7, RZ, RZ, UR5 ;  /* 0x00000005ff077e24 */ /* 0x000fe2000f8e00ff */
[----:B------:R-:W-:-:S05]  /*13f0*/  MOV R6, UR4 ;  /* 0x0000000400067c02 */ /* 0x000fca0008000f00 */
[----:B------:R-:W3:Y:S01]  /*1400*/  LDG.E R7, desc[UR10][R6.64] ;  /* 0x0000000a06077981 */ /* 0x000ee2000c1e1900 */
[----:B012---:R-:W-:Y:S01]  /*1410*/  I2FP.F32.S32 R15, R15 ;  /* 0x0000000f000f7245 */ /* 0x007fe20000201400 */
[----:B------:R-:W-:Y:S01]  /*1420*/  IMAD.MOV.U32 R5, RZ, RZ, 0x4 ;  /* 0x00000004ff057424 */ /* 0x000fe200078e00ff */
[----:B------:R-:W-:Y:S01]  /*1430*/  MOV R12, UR4 ;  /* 0x00000004000c7c02 */ /* 0x000fe20008000f00 */
[----:B------:R-:W-:Y:S01]  /*1440*/  IMAD.U32 R13, RZ, RZ, UR5 ;  /* 0x00000005ff0d7e24 */ /* 0x000fe2000f8e00ff */
[----:B----4-:R-:W-:-:S05]  /*1450*/  I2FP.F32.S32 R4, R8 ;  /* 0x0000000800047245 */ /* 0x010fca0000201400 */
[----:B---3--:R-:W-:Y:S01]  /*1460*/  FFMA R15, R4, R7, R15 ;  /* 0x00000007040f7223 */ /* 0x008fe2000000000f */
[----:B------:R-:W-:-:S05]  /*1470*/  IADD3 R4, PT, PT, R2, -UR7, RZ ;  /* 0x8000000702047c10 */ /* 0x000fca000fffe0ff */
[----:B------:R-:W0:Y:S01]  /*1480*/  F2I.TRUNC.NTZ R15, R15 ;  /* 0x0000000f000f7305 */ /* 0x000e22000020f100 */
[----:B------:R-:W-:Y:S01]  /*1490*/  IMAD.WIDE R4, R4, R5, UR12 ;  /* 0x0000000c04047e25 */ /* 0x000fe2000f8e0205 */
[----:B0-----:R-:W-:Y:S05]  /*14a0*/  STG.E desc[UR10][R10.64], R15 ;  /* 0x0000000f0a007986 */ /* 0x001fea000c10190a */
[----:B------:R-:W2:Y:S04]  /*14b0*/  LDG.E R4, desc[UR10][R4.64] ;  /* 0x0000000a04047981 */ /* 0x000ea8000c1e1900 */
[----:B------:R-:W3:Y:S01]  /*14c0*/  LDG.E R13, desc[UR10][R12.64] ;  /* 0x0000000a0c0d7981 */ /* 0x000ee2000c1e1900 */
[----:B------:R-:W-:Y:S01]  /*14d0*/  I2FP.F32.S32 R7, R15 ;  /* 0x0000000f00077245 */ /* 0x000fe20000201400 */
[----:B------:R-:W-:Y:S01]  /*14e0*/  IMAD.MOV.U32 R6, RZ, RZ, 0x4 ;  /* 0x00000004ff067424 */ /* 0x000fe200078e00ff */
[----:B------:R-:W-:Y:S01]  /*14f0*/  MOV R8, UR4 ;  /* 0x0000000400087c02 */ /* 0x000fe20008000f00 */
[----:B------:R-:W-:Y:S01]  /*1500*/  IMAD.U32 R9, RZ, RZ, UR5 ;  /* 0x00000005ff097e24 */ /* 0x000fe2000f8e00ff */
[----:B--2---:R-:W-:-:S05]  /*1510*/  I2FP.F32.S32 R2, R4 ;  /* 0x0000000400027245 */ /* 0x004fca0000201400 */
[----:B---3--:R-:W-:Y:S01]  /*1520*/  FFMA R2, R2, R13, R7 ;  /* 0x0000000d02027223 */ /* 0x008fe20000000007 */
[----:B------:R-:W-:-:S03]  /*1530*/  IADD3 R7, PT, PT, R3, UR7, RZ ;  /* 0x0000000703077c10 */ /* 0x000fc6000fffe0ff */
[----:B------:R-:W0:Y:S02]  /*1540*/  F2I.TRUNC.NTZ R17, R2 ;  /* 0x0000000200117305 */ /* 0x000e24000020f100 */
[----:B------:R-:W-:-:S04]  /*1550*/  IMAD R7, R7, UR16, R0 ;  /* 0x0000001007077c24 */ /* 0x000fc8000f8e0200 */
[----:B------:R-:W-:Y:S01]  /*1560*/  IMAD.WIDE R6, R7, R6, UR12 ;  /* 0x0000000c07067e25 */ /* 0x000fe2000f8e0206 */
[----:B0-----:R-:W-:Y:S05]  /*1570*/  STG.E desc[UR10][R10.64], R17 ;  /* 0x000000110a007986 */ /* 0x001fea000c10190a */
[----:B------:R-:W2:Y:S04]  /*1580*/  LDG.E R6, desc[UR10][R6.64] ;  /* 0x0000000a06067981 */ /* 0x000ea8000c1e1900 */
[----:B------:R-:W3:Y:S01]  /*1590*/  LDG.E R9, desc[UR10][R8.64] ;  /* 0x0000000a08097981 */ /* 0x000ee2000c1e1900 */
[----:B------:R-:W-:-:S02]  /*15a0*/  I2FP.F32.S32 R5, R17 ;  /* 0x0000001100057245 */ /* 0x000fc40000201400 */
[----:B------:R-:W-:Y:S01]  /*15b0*/  IADD3 R3, PT, PT, R3, -UR7, RZ ;  /* 0x8000000703037c10 */ /* 0x000fe2000fffe0ff */
[----:B------:R-:W-:-:S04]  /*15c0*/  IMAD.MOV.U32 R2, RZ, RZ, 0x4 ;  /* 0x00000004ff027424 */ /* 0x000fc800078e00ff */
[----:B------:R-:W-:-:S04]  /*15d0*/  IMAD R3, R3, UR16, R0 ;  /* 0x0000001003037c24 */ /* 0x000fc8000f8e0200 */
[----:B------:R-:W-:Y:S01]  /*15e0*/  IMAD.WIDE R2, R3, R2, UR12 ;  /* 0x0000000c03027e25 */ /* 0x000fe2000f8e0202 */
[----:B--2---:R-:W-:-:S05]  /*15f0*/  I2FP.F32.S32 R4, R6 ;  /* 0x0000000600047245 */ /* 0x004fca0000201400 */
[----:B---3--:R-:W-:-:S04]  /*1600*/  FFMA R12, R4, R9, R5 ;  /* 0x00000009040c7223 */ /* 0x008fc80000000005 */
[----:B------:R-:W0:Y:S01]  /*1610*/  F2I.TRUNC.NTZ R13, R12 ;  /* 0x0000000c000d7305 */ /* 0x000e22000020f100 */
[----:B------:R-:W-:Y:S01]  /*1620*/  IMAD.U32 R5, RZ, RZ, UR5 ;  /* 0x00000005ff057e24 */ /* 0x000fe2000f8e00ff */
[----:B------:R-:W-:Y:S01]  /*1630*/  MOV R4, UR4 ;  /* 0x0000000400047c02 */ /* 0x000fe20008000f00 */
[----:B0-----:R-:W-:Y:S04]  /*1640*/  STG.E desc[UR10][R10.64], R13 ;  /* 0x0000000d0a007986 */ /* 0x001fe8000c10190a */
[----:B------:R-:W2:Y:S04]  /*1650*/  LDG.E R2, desc[UR10][R2.64] ;  /* 0x0000000a02027981 */ /* 0x000ea8000c1e1900 */
[----:B------:R-:W3:Y:S01]  /*1660*/  LDG.E R5, desc[UR10][R4.64] ;  /* 0x0000000a04057981 */ /* 0x000ee2000c1e1900 */
[----:B------:R-:W-:-:S02]  /*1670*/  I2FP.F32.S32 R7, R13 ;  /* 0x0000000d00077245 */ /* 0x000fc40000201400 */
[----:B--2---:R-:W-:-:S05]  /*1680*/  I2FP.F32.S32 R0, R2 ;  /* 0x0000000200007245 */ /* 0x004fca0000201400 */
[----:B---3--:R-:W-:-:S04]  /*1690*/  FFMA R0, R0, R5, R7 ;  /* 0x0000000500007223 */ /* 0x008fc80000000007 */
[----:B------:R-:W0:Y:S02]  /*16a0*/  F2I.TRUNC.NTZ R7, R0 ;  /* 0x0000000000077305 */ /* 0x000e24000020f100 */
[----:B0-----:R-:W-:Y:S01]  /*16b0*/  STG.E desc[UR10][R10.64], R7 ;  /* 0x000000070a007986 */ /* 0x001fe2000c10190a */
[----:B------:R-:W-:Y:S05]  /*16c0*/  EXIT ;  /* 0x000000000000794d */ /* 0x000fea0003800000 */
.L_x_3:
[----:B------:R-:W-:-:S00]  /*16d0*/  BRA `(.L_x_3) ;  /* 0xfffffffc00fc7947 */ /* 0x000fc0000383ffff */
[----:B------:R-:W-:-:S00]  /*16e0*/  NOP ;  /* 0x0000000000007918 */ /* 0x000fc00000000000 */
        /* <DEDUP_REMOVED lines=9> */
.L_x_5:


//--------------------- .text._Z14_copy_dr_to_dePiS_iii --------------------------
	.section	.text._Z14_copy_dr_to_dePiS_iii,"ax",@progbits
	.align	128
        .global         _Z14_copy_dr_to_dePiS_iii
        .type           _Z14_copy_dr_to_dePiS_iii,@function
        .size           _Z14_copy_dr_to_dePiS_iii,(.L_x_6 - _Z14_copy_dr_to_dePiS_iii)
        .other          _Z14_copy_dr_to_dePiS_iii,@"STO_CUDA_ENTRY STV_DEFAULT"
_Z14_copy_dr_to_dePiS_iii:
.text._Z14_copy_dr_to_dePiS_iii:
[----:B------:R-:W-:Y:S01]  /*0000*/  LDC R1, c[0x0][0x37c] ;  /* 0x0000df00ff017b82 */ /* 0x000fe20000000800 */
[----:B------:R-:W0:Y:S07]  /*0010*/  S2R R2, SR_TID.Y ;  /* 0x0000000000027919 */ /* 0x000e2e0000002200 */
[----:B------:R-:W1:Y:S01]  /*0020*/  LDC R3, c[0x0][0x360] ;  /* 0x0000d800ff037b82 */ /* 0x000e620000000800 */
[----:B------:R-:W2:Y:S01]  /*0030*/  LDCU UR6, c[0x0][0x398] ;  /* 0x00007300ff0677ac */ /* 0x000ea20008000800 */
[----:B------:R-:W1:Y:S01]  /*0040*/  S2R R0, SR_TID.X ;  /* 0x0000000000007919 */ /* 0x000e620000002100 */
[----:B------:R-:W3:Y:S05]  /*0050*/  LDCU.64 UR8, c[0x0][0x390] ;  /* 0x00007200ff0877ac */ /* 0x000eea0008000a00 */
[----:B------:R-:W0:Y:S08]  /*0060*/  S2UR UR5, SR_CTAID.Y ;  /* 0x00000000000579c3 */ /* 0x000e300000002600 */
[----:B------:R-:W0:Y:S08]  /*0070*/  LDC R5, c[0x0][0x364] ;  /* 0x0000d900ff057b82 */ /* 0x000e300000000800 */
[----:B------:R-:W1:Y:S01]  /*0080*/  S2UR UR4, SR_CTAID.X ;  /* 0x00000000000479c3 */ /* 0x000e620000002500 */
[----:B0-----:R-:W-:-:S02]  /*0090*/  IMAD R2, R5, UR5, R2 ;  /* 0x0000000505027c24 */ /* 0x001fc4000f8e0202 */
[----:B-1----:R-:W-:-:S03]  /*00a0*/  IMAD R0, R3, UR4, R0 ;  /* 0x0000000403007c24 */ /* 0x002fc6000f8e0200 */
[----:B--2---:R-:W-:Y:S02]  /*00b0*/  IADD3 R3, PT, PT, R2, UR6, RZ ;  /* 0x0000000602037c10 */ /* 0x004fe4000fffe0ff */
[----:B------:R-:W-:Y:S02]  /*00c0*/  IADD3 R0, PT, PT, R0, UR6, RZ ;  /* 0x0000000600007c10 */ /* 0x000fe4000fffe0ff */
[----:B---3--:R-:W-:-:S03]  /*00d0*/  ISETP.GE.AND P0, PT, R3, UR9, PT ;  /* 0x0000000903007c0c */ /* 0x008fc6000bf06270 */
[----:B------:R-:W-:Y:S01]  /*00e0*/  IMAD R7, R3, UR8, R0 ;  /* 0x0000000803077c24 */ /* 0x000fe2000f8e0200 */
[----:B------:R-:W-:-:S13]  /*00f0*/  ISETP.GE.OR P0, PT, R0, UR8, P0 ;  /* 0x0000000800007c0c */ /* 0x000fda0008706670 */
[----:B------:R-:W-:Y:S05]  /*0100*/  @P0 EXIT ;  /* 0x000000000000094d */ /* 0x000fea0003800000 */
[----:B------:R-:W0:Y:S01]  /*0110*/  LDC.64 R2, c[0x0][0x388] ;  /* 0x0000e200ff027b82 */ /* 0x000e220000000a00 */
[----:B------:R-:W1:Y:S07]  /*0120*/  LDCU.64 UR4, c[0x0][0x358] ;  /* 0x00006b00ff0477ac */ /* 0x000e6e0008000a00 */
[----:B------:R-:W2:Y:S01]  /*0130*/  LDC.64 R4, c[0x0][0x380] ;  /* 0x0000e000ff047b82 */ /* 0x000ea20000000a00 */
[----:B0-----:R-:W-:-:S06]  /*0140*/  IMAD.WIDE R2, R7, 0x4, R2 ;  /* 0x0000000407027825 */ /* 0x001fcc00078e0202 */
[----:B-1----:R-:W3:Y:S01]  /*0150*/  LDG.E R3, desc[UR4][R2.64] ;  /* 0x0000000402037981 */ /* 0x002ee2000c1e1900 */
[----:B--2---:R-:W-:-:S05]  /*0160*/  IMAD.WIDE R4, R7, 0x4, R4 ;  /* 0x0000000407047825 */ /* 0x004fca00078e0204 */
[----:B---3--:R-:W-:Y:S01]  /*0170*/  STG.E desc[UR4][R4.64], R3 ;  /* 0x0000000304007986 */ /* 0x008fe2000c101904 */
[----:B------:R-:W-:Y:S05]  /*0180*/  EXIT ;  /* 0x000000000000794d */ /* 0x000fea0003800000 */
.L_x_4:
        /* <DEDUP_REMOVED lines=15> */
.L_x_6:


//--------------------- .nv.shared.reserved.0     --------------------------
	.section	.nv.shared.reserved.0,"aw",@nobits
	.weak		__nv_reservedSMEM_offset_0_alias
	.size		__nv_reservedSMEM_offset_0_alias, 0, 64
	.other		__nv_reservedSMEM_offset_0_alias,@"STO_CUDA_RESERVED_SHARED STV_DEFAULT"
__nv_reservedSMEM_offset_0_alias:
	.zero		0
	.zero		64


//--------------------- .nv.constant0._Z17_2Dstencil_globalPiS_Pfiii --------------------------
	.section	.nv.constant0._Z17_2Dstencil_globalPiS_Pfiii,"a",@progbits
	.sectionflags	@""
	.align	4
.nv.constant0._Z17_2Dstencil_globalPiS_Pfiii:
	.zero		932


//--------------------- .nv.constant0._Z14_copy_dr_to_dePiS_iii --------------------------
	.section	.nv.constant0._Z14_copy_dr_to_dePiS_iii,"a",@progbits
	.sectionflags	@""
	.align	4
.nv.constant0._Z14_copy_dr_to_dePiS_iii:
	.zero		924


//--------------------- SYMBOLS --------------------------

	.type		.nv.reservedSmem.offset0,@object
	.size		.nv.reservedSmem.offset0,0x4
